//
// Generated by NVIDIA NVVM Compiler
//
// Compiler Build ID: CL-36424714
// Cuda compilation tools, release 13.0, V13.0.88
// Based on NVVM 20.0.0
//

.version 9.0
.target sm_100
.address_size 64

	// .globl	_Z15matrixCopyNaivePKiPi
// _ZZ24matrixCopyUsingSharedMemPKiPiE4TILE has been demoted
// _ZZ29matrixTransposeUsingSharedMemPKiPiE4Tile has been demoted
// _ZZ40matrixTransposeUsingSharedMemWithPaddingPKiPiE4Tile has been demoted

.visible .entry _Z15matrixCopyNaivePKiPi(
	.param .u64 .ptr .align 1 _Z15matrixCopyNaivePKiPi_param_0,
	.param .u64 .ptr .align 1 _Z15matrixCopyNaivePKiPi_param_1
)
{
	.reg .pred 	%p<5>;
	.reg .b16 	%rs<4>;
	.reg .b32 	%r<73>;
	.reg .b64 	%rd<20>;

	ld.param.u64 	%rd3, [_Z15matrixCopyNaivePKiPi_param_0];
	ld.param.u64 	%rd4, [_Z15matrixCopyNaivePKiPi_param_1];
	cvta.to.global.u64 	%rd1, %rd4;
	cvta.to.global.u64 	%rd2, %rd3;
	mov.u32 	%r37, %ctaid.x;
	shl.b32 	%r1, %r37, 5;
	mov.u32 	%r2, %tid.x;
	mov.u32 	%r3, %ctaid.y;
	shl.b32 	%r4, %r3, 5;
	mov.u32 	%r5, %tid.y;
	mov.u32 	%r6, %ntid.y;
	cvt.u16.u32 	%rs1, %r6;
	div.u16 	%rs2, 31, %rs1;
	add.s16 	%rs3, %rs2, 1;
	cvt.u32.u16 	%r7, %rs3;
	and.b32  	%r8, %r7, 3;
	setp.gt.u32 	%p1, %r6, 10;
	mov.b32 	%r70, 0;
	@%p1 bra 	$L__BB0_3;
	shl.b32 	%r9, %r6, 2;
	add.s32 	%r39, %r5, %r4;
	mad.lo.s32 	%r40, %r6, 3, %r39;
	shl.b32 	%r41, %r40, 13;
	or.b32  	%r42, %r2, %r41;
	add.s32 	%r68, %r42, %r1;
	shl.b32 	%r11, %r6, 15;
	shl.b32 	%r43, %r6, 1;
	add.s32 	%r44, %r39, %r43;
	shl.b32 	%r45, %r44, 13;
	or.b32  	%r46, %r2, %r45;
	add.s32 	%r67, %r46, %r1;
	add.s32 	%r47, %r39, %r6;
	shl.b32 	%r48, %r47, 13;
	or.b32  	%r49, %r2, %r48;
	add.s32 	%r66, %r49, %r1;
	shl.b32 	%r50, %r3, 18;
	or.b32  	%r51, %r2, %r50;
	shl.b32 	%r52, %r5, 13;
	add.s32 	%r53, %r51, %r52;
	add.s32 	%r65, %r53, %r1;
	and.b32  	%r54, %r7, 60;
	neg.s32 	%r64, %r54;
	mov.b32 	%r70, 0;
$L__BB0_2:
	mul.wide.s32 	%rd5, %r65, 4;
	add.s64 	%rd6, %rd2, %rd5;
	ld.global.u32 	%r55, [%rd6];
	add.s64 	%rd7, %rd1, %rd5;
	st.global.u32 	[%rd7], %r55;
	mul.wide.s32 	%rd8, %r66, 4;
	add.s64 	%rd9, %rd2, %rd8;
	ld.global.u32 	%r56, [%rd9];
	add.s64 	%rd10, %rd1, %rd8;
	st.global.u32 	[%rd10], %r56;
	mul.wide.s32 	%rd11, %r67, 4;
	add.s64 	%rd12, %rd2, %rd11;
	ld.global.u32 	%r57, [%rd12];
	add.s64 	%rd13, %rd1, %rd11;
	st.global.u32 	[%rd13], %r57;
	mul.wide.s32 	%rd14, %r68, 4;
	add.s64 	%rd15, %rd2, %rd14;
	ld.global.u32 	%r58, [%rd15];
	add.s64 	%rd16, %rd1, %rd14;
	st.global.u32 	[%rd16], %r58;
	add.s32 	%r70, %r70, %r9;
	add.s32 	%r68, %r68, %r11;
	add.s32 	%r67, %r67, %r11;
	add.s32 	%r66, %r66, %r11;
	add.s32 	%r65, %r65, %r11;
	add.s32 	%r64, %r64, 4;
	setp.ne.s32 	%p2, %r64, 0;
	@%p2 bra 	$L__BB0_2;
$L__BB0_3:
	setp.eq.s32 	%p3, %r8, 0;
	@%p3 bra 	$L__BB0_6;
	add.s32 	%r59, %r5, %r70;
	add.s32 	%r60, %r59, %r4;
	shl.b32 	%r61, %r60, 13;
	or.b32  	%r62, %r2, %r61;
	add.s32 	%r72, %r62, %r1;
	shl.b32 	%r30, %r6, 13;
	neg.s32 	%r71, %r8;
$L__BB0_5:
	.pragma "nounroll";
	mul.wide.s32 	%rd17, %r72, 4;
	add.s64 	%rd18, %rd2, %rd17;
	ld.global.u32 	%r63, [%rd18];
	add.s64 	%rd19, %rd1, %rd17;
	st.global.u32 	[%rd19], %r63;
	add.s32 	%r72, %r72, %r30;
	add.s32 	%r71, %r71, 1;
	setp.ne.s32 	%p4, %r71, 0;
	@%p4 bra 	$L__BB0_5;
$L__BB0_6:
	ret;

}
	// .globl	_Z24matrixCopyUsingSharedMemPKiPi
.visible .entry _Z24matrixCopyUsingSharedMemPKiPi(
	.param .u64 .ptr .align 1 _Z24matrixCopyUsingSharedMemPKiPi_param_0,
	.param .u64 .ptr .align 1 _Z24matrixCopyUsingSharedMemPKiPi_param_1
)
{
	.reg .b32 	%r<33>;
	.reg .b64 	%rd<17>;
	// demoted variable
	.shared .align 4 .b8 _ZZ24matrixCopyUsingSharedMemPKiPiE4TILE[4096];
	ld.param.u64 	%rd1, [_Z24matrixCopyUsingSharedMemPKiPi_param_0];
	ld.param.u64 	%rd2, [_Z24matrixCopyUsingSharedMemPKiPi_param_1];
	cvta.to.global.u64 	%rd3, %rd2;
	cvta.to.global.u64 	%rd4, %rd1;
	mov.u32 	%r1, %ctaid.x;
	shl.b32 	%r2, %r1, 5;
	mov.u32 	%r3, %tid.x;
	add.s32 	%r4, %r2, %r3;
	mov.u32 	%r5, %ctaid.y;
	shl.b32 	%r6, %r5, 5;
	mov.u32 	%r7, %tid.y;
	add.s32 	%r8, %r6, %r7;
	shl.b32 	%r9, %r8, 13;
	add.s32 	%r10, %r9, %r4;
	mul.wide.s32 	%rd5, %r10, 4;
	add.s64 	%rd6, %rd4, %rd5;
	ld.global.u32 	%r11, [%rd6];
	shl.b32 	%r12, %r7, 7;
	mov.u32 	%r13, _ZZ24matrixCopyUsingSharedMemPKiPiE4TILE;
	add.s32 	%r14, %r13, %r12;
	shl.b32 	%r15, %r3, 2;
	add.s32 	%r16, %r14, %r15;
	st.shared.u32 	[%r16], %r11;
	mov.u32 	%r17, %ntid.y;
	add.s32 	%r18, %r8, %r17;
	shl.b32 	%r19, %r17, 13;
	add.s32 	%r20, %r10, %r19;
	mul.wide.u32 	%rd7, %r20, 4;
	add.s64 	%rd8, %rd4, %rd7;
	ld.global.u32 	%r21, [%rd8];
	shl.b32 	%r22, %r17, 7;
	add.s32 	%r23, %r16, %r22;
	st.shared.u32 	[%r23], %r21;
	shl.b32 	%r24, %r17, 14;
	add.s32 	%r25, %r4, %r24;
	add.s32 	%r26, %r10, %r24;
	mul.wide.u32 	%rd9, %r26, 4;
	add.s64 	%rd10, %rd4, %rd9;
	ld.global.u32 	%r27, [%rd10];
	add.s32 	%r28, %r23, %r22;
	st.shared.u32 	[%r28], %r27;
	shl.b32 	%r29, %r18, 13;
	add.s32 	%r30, %r25, %r29;
	mul.wide.u32 	%rd11, %r30, 4;
	add.s64 	%rd12, %rd4, %rd11;
	ld.global.u32 	%r31, [%rd12];
	add.s32 	%r32, %r28, %r22;
	st.shared.u32 	[%r32], %r31;
	add.s64 	%rd13, %rd3, %rd5;
	st.global.u32 	[%rd13], %r11;
	add.s64 	%rd14, %rd3, %rd7;
	st.global.u32 	[%rd14], %r21;
	add.s64 	%rd15, %rd3, %rd9;
	st.global.u32 	[%rd15], %r27;
	add.s64 	%rd16, %rd3, %rd11;
	st.global.u32 	[%rd16], %r31;
	ret;

}
	// .globl	_Z20matrixTransposeNaivePKiPi
.visible .entry _Z20matrixTransposeNaivePKiPi(
	.param .u64 .ptr .align 1 _Z20matrixTransposeNaivePKiPi_param_0,
	.param .u64 .ptr .align 1 _Z20matrixTransposeNaivePKiPi_param_1
)
{
	.reg .pred 	%p<5>;
	.reg .b16 	%rs<4>;
	.reg .b32 	%r<90>;
	.reg .b64 	%rd<26>;

	ld.param.u64 	%rd4, [_Z20matrixTransposeNaivePKiPi_param_0];
	ld.param.u64 	%rd5, [_Z20matrixTransposeNaivePKiPi_param_1];
	cvta.to.global.u64 	%rd1, %rd5;
	cvta.to.global.u64 	%rd2, %rd4;
	mov.u32 	%r1, %ctaid.x;
	shl.b32 	%r2, %r1, 5;
	mov.u32 	%r3, %tid.x;
	mov.u32 	%r4, %ctaid.y;
	shl.b32 	%r5, %r4, 5;
	mov.u32 	%r6, %tid.y;
	mov.u32 	%r7, %ntid.y;
	cvt.u16.u32 	%rs1, %r7;
	div.u16 	%rs2, 31, %rs1;
	add.s16 	%rs3, %rs2, 1;
	cvt.u32.u16 	%r8, %rs3;
	and.b32  	%r9, %r8, 3;
	setp.gt.u32 	%p1, %r7, 10;
	mov.b32 	%r86, 0;
	@%p1 bra 	$L__BB2_3;
	add.s32 	%r43, %r6, %r5;
	mad.lo.s32 	%r44, %r7, 3, %r43;
	shl.b32 	%r45, %r44, 13;
	or.b32  	%r46, %r3, %r45;
	add.s32 	%r84, %r46, %r2;
	shl.b32 	%r47, %r7, 1;
	add.s32 	%r48, %r43, %r47;
	shl.b32 	%r49, %r48, 13;
	or.b32  	%r50, %r3, %r49;
	add.s32 	%r83, %r50, %r2;
	add.s32 	%r51, %r43, %r7;
	shl.b32 	%r52, %r51, 13;
	or.b32  	%r53, %r3, %r52;
	add.s32 	%r82, %r53, %r2;
	shl.b32 	%r54, %r1, 18;
	or.b32  	%r55, %r6, %r54;
	shl.b32 	%r56, %r3, 13;
	add.s32 	%r57, %r55, %r56;
	add.s32 	%r81, %r57, %r5;
	mul.wide.u32 	%rd6, %r7, 8;
	add.s64 	%rd3, %rd1, %rd6;
	shl.b32 	%r58, %r4, 18;
	or.b32  	%r59, %r3, %r58;
	shl.b32 	%r60, %r6, 13;
	add.s32 	%r61, %r59, %r60;
	add.s32 	%r80, %r61, %r2;
	and.b32  	%r62, %r8, 60;
	neg.s32 	%r79, %r62;
	mov.b32 	%r86, 0;
	mul.wide.u32 	%rd8, %r7, 4;
	mul.wide.u32 	%rd12, %r7, 12;
$L__BB2_2:
	mul.wide.s32 	%rd7, %r81, 4;
	add.s64 	%rd9, %rd1, %rd7;
	add.s64 	%rd10, %rd9, %rd8;
	add.s64 	%rd11, %rd3, %rd7;
	add.s64 	%rd13, %rd9, %rd12;
	mul.wide.s32 	%rd14, %r80, 4;
	add.s64 	%rd15, %rd2, %rd14;
	ld.global.u32 	%r63, [%rd15];
	st.global.u32 	[%rd9], %r63;
	mul.wide.s32 	%rd16, %r82, 4;
	add.s64 	%rd17, %rd2, %rd16;
	ld.global.u32 	%r64, [%rd17];
	st.global.u32 	[%rd10], %r64;
	mul.wide.s32 	%rd18, %r83, 4;
	add.s64 	%rd19, %rd2, %rd18;
	ld.global.u32 	%r65, [%rd19];
	st.global.u32 	[%rd11], %r65;
	mul.wide.s32 	%rd20, %r84, 4;
	add.s64 	%rd21, %rd2, %rd20;
	ld.global.u32 	%r66, [%rd21];
	st.global.u32 	[%rd13], %r66;
	shl.b32 	%r67, %r7, 2;
	add.s32 	%r86, %r86, %r67;
	shl.b32 	%r68, %r7, 15;
	add.s32 	%r84, %r84, %r68;
	add.s32 	%r83, %r83, %r68;
	add.s32 	%r82, %r82, %r68;
	add.s32 	%r81, %r81, %r67;
	add.s32 	%r80, %r80, %r68;
	add.s32 	%r79, %r79, 4;
	setp.ne.s32 	%p2, %r79, 0;
	@%p2 bra 	$L__BB2_2;
$L__BB2_3:
	setp.eq.s32 	%p3, %r9, 0;
	@%p3 bra 	$L__BB2_6;
	add.s32 	%r69, %r6, %r86;
	shl.b32 	%r70, %r1, 18;
	add.s32 	%r71, %r69, %r70;
	shl.b32 	%r72, %r3, 13;
	add.s32 	%r73, %r71, %r72;
	add.s32 	%r89, %r73, %r5;
	add.s32 	%r74, %r69, %r5;
	shl.b32 	%r75, %r74, 13;
	or.b32  	%r76, %r3, %r75;
	shl.b32 	%r77, %r1, 5;
	add.s32 	%r88, %r76, %r77;
	shl.b32 	%r33, %r7, 13;
	neg.s32 	%r87, %r9;
$L__BB2_5:
	.pragma "nounroll";
	mul.wide.s32 	%rd22, %r89, 4;
	add.s64 	%rd23, %rd1, %rd22;
	mul.wide.s32 	%rd24, %r88, 4;
	add.s64 	%rd25, %rd2, %rd24;
	ld.global.u32 	%r78, [%rd25];
	st.global.u32 	[%rd23], %r78;
	add.s32 	%r89, %r89, %r7;
	add.s32 	%r88, %r88, %r33;
	add.s32 	%r87, %r87, 1;
	setp.ne.s32 	%p4, %r87, 0;
	@%p4 bra 	$L__BB2_5;
$L__BB2_6:
	ret;

}
	// .globl	_Z29matrixTransposeUsingSharedMemPKiPi
.visible .entry _Z29matrixTransposeUsingSharedMemPKiPi(
	.param .u64 .ptr .align 1 _Z29matrixTransposeUsingSharedMemPKiPi_param_0,
	.param .u64 .ptr .align 1 _Z29matrixTransposeUsingSharedMemPKiPi_param_1
)
{
	.reg .pred 	%p<9>;
	.reg .b16 	%rs<4>;
	.reg .b32 	%r<183>;
	.reg .b64 	%rd<25>;
	// demoted variable
	.shared .align 4 .b8 _ZZ29matrixTransposeUsingSharedMemPKiPiE4Tile[4096];
	ld.param.u64 	%rd3, [_Z29matrixTransposeUsingSharedMemPKiPi_param_0];
	ld.param.u64 	%rd4, [_Z29matrixTransposeUsingSharedMemPKiPi_param_1];
	cvta.to.global.u64 	%rd1, %rd3;
	cvta.to.global.u64 	%rd2, %rd4;
	mov.u32 	%r1, %ctaid.x;
	shl.b32 	%r2, %r1, 5;
	mov.u32 	%r3, %tid.x;
	mov.u32 	%r4, %ctaid.y;
	shl.b32 	%r5, %r4, 5;
	mov.u32 	%r6, %tid.y;
	mov.u32 	%r7, %ntid.y;
	cvt.u16.u32 	%rs1, %r7;
	div.u16 	%rs2, 31, %rs1;
	add.s16 	%rs3, %rs2, 1;
	cvt.u32.u16 	%r8, %rs3;
	and.b32  	%r9, %r8, 3;
	setp.gt.u32 	%p1, %r7, 10;
	mov.b32 	%r168, 0;
	@%p1 bra 	$L__BB3_3;
	shl.b32 	%r10, %r7, 2;
	shl.b32 	%r11, %r7, 7;
	shl.b32 	%r87, %r6, 7;
	shl.b32 	%r88, %r3, 2;
	add.s32 	%r89, %r87, %r88;
	mov.u32 	%r90, _ZZ29matrixTransposeUsingSharedMemPKiPiE4Tile;
	add.s32 	%r166, %r90, %r89;
	shl.b32 	%r13, %r7, 9;
	shl.b32 	%r14, %r7, 8;
	mul.lo.s32 	%r15, %r7, 384;
	add.s32 	%r91, %r6, %r5;
	mad.lo.s32 	%r92, %r7, 3, %r91;
	shl.b32 	%r93, %r92, 13;
	or.b32  	%r94, %r3, %r93;
	add.s32 	%r165, %r94, %r2;
	shl.b32 	%r17, %r7, 15;
	shl.b32 	%r95, %r7, 1;
	add.s32 	%r96, %r91, %r95;
	shl.b32 	%r97, %r96, 13;
	or.b32  	%r98, %r3, %r97;
	add.s32 	%r164, %r98, %r2;
	add.s32 	%r99, %r91, %r7;
	shl.b32 	%r100, %r99, 13;
	or.b32  	%r101, %r3, %r100;
	add.s32 	%r163, %r101, %r2;
	shl.b32 	%r102, %r4, 18;
	or.b32  	%r103, %r3, %r102;
	shl.b32 	%r104, %r6, 13;
	add.s32 	%r105, %r103, %r104;
	add.s32 	%r162, %r105, %r2;
	and.b32  	%r106, %r8, 60;
	neg.s32 	%r161, %r106;
	mov.b32 	%r168, 0;
$L__BB3_2:
	mul.wide.s32 	%rd5, %r162, 4;
	add.s64 	%rd6, %rd1, %rd5;
	ld.global.u32 	%r107, [%rd6];
	st.shared.u32 	[%r166], %r107;
	mul.wide.s32 	%rd7, %r163, 4;
	add.s64 	%rd8, %rd1, %rd7;
	ld.global.u32 	%r108, [%rd8];
	add.s32 	%r109, %r166, %r11;
	st.shared.u32 	[%r109], %r108;
	mul.wide.s32 	%rd9, %r164, 4;
	add.s64 	%rd10, %rd1, %rd9;
	ld.global.u32 	%r110, [%rd10];
	add.s32 	%r111, %r166, %r14;
	st.shared.u32 	[%r111], %r110;
	mul.wide.s32 	%rd11, %r165, 4;
	add.s64 	%rd12, %rd1, %rd11;
	ld.global.u32 	%r112, [%rd12];
	add.s32 	%r113, %r166, %r15;
	st.shared.u32 	[%r113], %r112;
	add.s32 	%r168, %r168, %r10;
	add.s32 	%r166, %r166, %r13;
	add.s32 	%r165, %r165, %r17;
	add.s32 	%r164, %r164, %r17;
	add.s32 	%r163, %r163, %r17;
	add.s32 	%r162, %r162, %r17;
	add.s32 	%r161, %r161, 4;
	setp.ne.s32 	%p2, %r161, 0;
	@%p2 bra 	$L__BB3_2;
$L__BB3_3:
	setp.eq.s32 	%p3, %r9, 0;
	@%p3 bra 	$L__BB3_6;
	add.s32 	%r114, %r6, %r168;
	shl.b32 	%r115, %r114, 7;
	shl.b32 	%r116, %r3, 2;
	add.s32 	%r117, %r115, %r116;
	mov.u32 	%r118, _ZZ29matrixTransposeUsingSharedMemPKiPiE4Tile;
	add.s32 	%r171, %r118, %r117;
	shl.b32 	%r38, %r7, 7;
	add.s32 	%r119, %r114, %r5;
	shl.b32 	%r120, %r119, 13;
	or.b32  	%r121, %r3, %r120;
	add.s32 	%r170, %r121, %r2;
	shl.b32 	%r40, %r7, 13;
	neg.s32 	%r169, %r9;
$L__BB3_5:
	.pragma "nounroll";
	mul.wide.s32 	%rd13, %r170, 4;
	add.s64 	%rd14, %rd1, %rd13;
	ld.global.u32 	%r122, [%rd14];
	st.shared.u32 	[%r171], %r122;
	add.s32 	%r171, %r171, %r38;
	add.s32 	%r170, %r170, %r40;
	add.s32 	%r169, %r169, 1;
	setp.ne.s32 	%p4, %r169, 0;
	@%p4 bra 	$L__BB3_5;
$L__BB3_6:
	setp.gt.u32 	%p5, %r7, 10;
	bar.sync 	0;
	mov.b32 	%r179, 0;
	@%p5 bra 	$L__BB3_9;
	shl.b32 	%r48, %r7, 2;
	add.s32 	%r125, %r6, %r2;
	mad.lo.s32 	%r126, %r7, 3, %r125;
	shl.b32 	%r127, %r126, 13;
	or.b32  	%r128, %r3, %r127;
	add.s32 	%r177, %r128, %r5;
	shl.b32 	%r50, %r7, 15;
	shl.b32 	%r129, %r7, 1;
	add.s32 	%r130, %r125, %r129;
	shl.b32 	%r131, %r130, 13;
	or.b32  	%r132, %r3, %r131;
	add.s32 	%r176, %r132, %r5;
	add.s32 	%r133, %r125, %r7;
	shl.b32 	%r134, %r133, 13;
	or.b32  	%r135, %r3, %r134;
	add.s32 	%r175, %r135, %r5;
	shl.b32 	%r136, %r1, 18;
	or.b32  	%r137, %r3, %r136;
	shl.b32 	%r138, %r6, 13;
	add.s32 	%r139, %r137, %r138;
	add.s32 	%r174, %r139, %r5;
	shl.b32 	%r140, %r3, 7;
	shl.b32 	%r141, %r6, 2;
	add.s32 	%r142, %r140, %r141;
	mov.u32 	%r143, _ZZ29matrixTransposeUsingSharedMemPKiPiE4Tile;
	add.s32 	%r173, %r143, %r142;
	shl.b32 	%r55, %r7, 4;
	shl.b32 	%r56, %r7, 3;
	mul.lo.s32 	%r57, %r7, 12;
	and.b32  	%r144, %r8, 60;
	neg.s32 	%r172, %r144;
	mov.b32 	%r179, 0;
$L__BB3_8:
	ld.shared.u32 	%r145, [%r173];
	mul.wide.s32 	%rd15, %r174, 4;
	add.s64 	%rd16, %rd2, %rd15;
	st.global.u32 	[%rd16], %r145;
	add.s32 	%r146, %r173, %r48;
	ld.shared.u32 	%r147, [%r146];
	mul.wide.s32 	%rd17, %r175, 4;
	add.s64 	%rd18, %rd2, %rd17;
	st.global.u32 	[%rd18], %r147;
	add.s32 	%r148, %r173, %r56;
	ld.shared.u32 	%r149, [%r148];
	mul.wide.s32 	%rd19, %r176, 4;
	add.s64 	%rd20, %rd2, %rd19;
	st.global.u32 	[%rd20], %r149;
	add.s32 	%r150, %r173, %r57;
	ld.shared.u32 	%r151, [%r150];
	mul.wide.s32 	%rd21, %r177, 4;
	add.s64 	%rd22, %rd2, %rd21;
	st.global.u32 	[%rd22], %r151;
	add.s32 	%r179, %r179, %r48;
	add.s32 	%r177, %r177, %r50;
	add.s32 	%r176, %r176, %r50;
	add.s32 	%r175, %r175, %r50;
	add.s32 	%r174, %r174, %r50;
	add.s32 	%r173, %r173, %r55;
	add.s32 	%r172, %r172, 4;
	setp.ne.s32 	%p6, %r172, 0;
	@%p6 bra 	$L__BB3_8;
$L__BB3_9:
	setp.eq.s32 	%p7, %r9, 0;
	@%p7 bra 	$L__BB3_12;
	add.s32 	%r152, %r6, %r179;
	add.s32 	%r153, %r152, %r2;
	shl.b32 	%r154, %r153, 13;
	or.b32  	%r155, %r3, %r154;
	add.s32 	%r182, %r155, %r5;
	shl.b32 	%r75, %r7, 13;
	shl.b32 	%r156, %r3, 7;
	shl.b32 	%r157, %r152, 2;
	add.s32 	%r158, %r156, %r157;
	mov.u32 	%r159, _ZZ29matrixTransposeUsingSharedMemPKiPiE4Tile;
	add.s32 	%r181, %r159, %r158;
	shl.b32 	%r77, %r7, 2;
	neg.s32 	%r180, %r9;
$L__BB3_11:
	.pragma "nounroll";
	ld.shared.u32 	%r160, [%r181];
	mul.wide.s32 	%rd23, %r182, 4;
	add.s64 	%rd24, %rd2, %rd23;
	st.global.u32 	[%rd24], %r160;
	add.s32 	%r182, %r182, %r75;
	add.s32 	%r181, %r181, %r77;
	add.s32 	%r180, %r180, 1;
	setp.ne.s32 	%p8, %r180, 0;
	@%p8 bra 	$L__BB3_11;
$L__BB3_12:
	ret;

}
	// .globl	_Z40matrixTransposeUsingSharedMemWithPaddingPKiPi
.visible .entry _Z40matrixTransposeUsingSharedMemWithPaddingPKiPi(
	.param .u64 .ptr .align 1 _Z40matrixTransposeUsingSharedMemWithPaddingPKiPi_param_0,
	.param .u64 .ptr .align 1 _Z40matrixTransposeUsingSharedMemWithPaddingPKiPi_param_1
)
{
	.reg .pred 	%p<9>;
	.reg .b16 	%rs<4>;
	.reg .b32 	%r<179>;
	.reg .b64 	%rd<25>;
	// demoted variable
	.shared .align 4 .b8 _ZZ40matrixTransposeUsingSharedMemWithPaddingPKiPiE4Tile[4224];
	ld.param.u64 	%rd3, [_Z40matrixTransposeUsingSharedMemWithPaddingPKiPi_param_0];
	ld.param.u64 	%rd4, [_Z40matrixTransposeUsingSharedMemWithPaddingPKiPi_param_1];
	cvta.to.global.u64 	%rd1, %rd3;
	cvta.to.global.u64 	%rd2, %rd4;
	mov.u32 	%r1, %ctaid.x;
	shl.b32 	%r2, %r1, 5;
	mov.u32 	%r3, %tid.x;
	mov.u32 	%r4, %ctaid.y;
	shl.b32 	%r5, %r4, 5;
	mov.u32 	%r6, %tid.y;
	mov.u32 	%r7, %ntid.y;
	cvt.u16.u32 	%rs1, %r7;
	div.u16 	%rs2, 31, %rs1;
	add.s16 	%rs3, %rs2, 1;
	cvt.u32.u16 	%r8, %rs3;
	and.b32  	%r9, %r8, 3;
	setp.gt.u32 	%p1, %r7, 10;
	mov.b32 	%r164, 0;
	@%p1 bra 	$L__BB4_3;
	shl.b32 	%r10, %r7, 2;
	mul.lo.s32 	%r11, %r7, 396;
	shl.b32 	%r87, %r3, 2;
	mad.lo.s32 	%r88, %r6, 132, %r87;
	mov.u32 	%r89, _ZZ40matrixTransposeUsingSharedMemWithPaddingPKiPiE4Tile;
	add.s32 	%r162, %r89, %r88;
	mul.lo.s32 	%r13, %r7, 528;
	mul.lo.s32 	%r14, %r7, 264;
	mul.lo.s32 	%r15, %r7, 132;
	add.s32 	%r90, %r6, %r5;
	mad.lo.s32 	%r91, %r7, 3, %r90;
	shl.b32 	%r92, %r91, 13;
	or.b32  	%r93, %r3, %r92;
	add.s32 	%r161, %r93, %r2;
	shl.b32 	%r17, %r7, 15;
	shl.b32 	%r94, %r7, 1;
	add.s32 	%r95, %r90, %r94;
	shl.b32 	%r96, %r95, 13;
	or.b32  	%r97, %r3, %r96;
	add.s32 	%r160, %r97, %r2;
	add.s32 	%r98, %r90, %r7;
	shl.b32 	%r99, %r98, 13;
	or.b32  	%r100, %r3, %r99;
	add.s32 	%r159, %r100, %r2;
	shl.b32 	%r101, %r4, 18;
	or.b32  	%r102, %r3, %r101;
	shl.b32 	%r103, %r6, 13;
	add.s32 	%r104, %r102, %r103;
	add.s32 	%r158, %r104, %r2;
	and.b32  	%r105, %r8, 60;
	neg.s32 	%r157, %r105;
	mov.b32 	%r164, 0;
$L__BB4_2:
	mul.wide.s32 	%rd5, %r158, 4;
	add.s64 	%rd6, %rd1, %rd5;
	ld.global.u32 	%r106, [%rd6];
	st.shared.u32 	[%r162], %r106;
	mul.wide.s32 	%rd7, %r159, 4;
	add.s64 	%rd8, %rd1, %rd7;
	ld.global.u32 	%r107, [%rd8];
	add.s32 	%r108, %r162, %r15;
	st.shared.u32 	[%r108], %r107;
	mul.wide.s32 	%rd9, %r160, 4;
	add.s64 	%rd10, %rd1, %rd9;
	ld.global.u32 	%r109, [%rd10];
	add.s32 	%r110, %r162, %r14;
	st.shared.u32 	[%r110], %r109;
	mul.wide.s32 	%rd11, %r161, 4;
	add.s64 	%rd12, %rd1, %rd11;
	ld.global.u32 	%r111, [%rd12];
	add.s32 	%r112, %r162, %r11;
	st.shared.u32 	[%r112], %r111;
	add.s32 	%r164, %r164, %r10;
	add.s32 	%r162, %r162, %r13;
	add.s32 	%r161, %r161, %r17;
	add.s32 	%r160, %r160, %r17;
	add.s32 	%r159, %r159, %r17;
	add.s32 	%r158, %r158, %r17;
	add.s32 	%r157, %r157, 4;
	setp.ne.s32 	%p2, %r157, 0;
	@%p2 bra 	$L__BB4_2;
$L__BB4_3:
	setp.eq.s32 	%p3, %r9, 0;
	@%p3 bra 	$L__BB4_6;
	add.s32 	%r113, %r6, %r164;
	shl.b32 	%r114, %r3, 2;
	mad.lo.s32 	%r115, %r113, 132, %r114;
	mov.u32 	%r116, _ZZ40matrixTransposeUsingSharedMemWithPaddingPKiPiE4Tile;
	add.s32 	%r167, %r116, %r115;
	mul.lo.s32 	%r38, %r7, 132;
	add.s32 	%r117, %r113, %r5;
	shl.b32 	%r118, %r117, 13;
	or.b32  	%r119, %r3, %r118;
	add.s32 	%r166, %r119, %r2;
	shl.b32 	%r40, %r7, 13;
	neg.s32 	%r165, %r9;
$L__BB4_5:
	.pragma "nounroll";
	mul.wide.s32 	%rd13, %r166, 4;
	add.s64 	%rd14, %rd1, %rd13;
	ld.global.u32 	%r120, [%rd14];
	st.shared.u32 	[%r167], %r120;
	add.s32 	%r167, %r167, %r38;
	add.s32 	%r166, %r166, %r40;
	add.s32 	%r165, %r165, 1;
	setp.ne.s32 	%p4, %r165, 0;
	@%p4 bra 	$L__BB4_5;
$L__BB4_6:
	setp.gt.u32 	%p5, %r7, 10;
	bar.sync 	0;
	mov.b32 	%r175, 0;
	@%p5 bra 	$L__BB4_9;
	shl.b32 	%r48, %r7, 2;
	add.s32 	%r123, %r6, %r2;
	mad.lo.s32 	%r124, %r7, 3, %r123;
	shl.b32 	%r125, %r124, 13;
	or.b32  	%r126, %r3, %r125;
	add.s32 	%r173, %r126, %r5;
	shl.b32 	%r50, %r7, 15;
	shl.b32 	%r127, %r7, 1;
	add.s32 	%r128, %r123, %r127;
	shl.b32 	%r129, %r128, 13;
	or.b32  	%r130, %r3, %r129;
	add.s32 	%r172, %r130, %r5;
	add.s32 	%r131, %r123, %r7;
	shl.b32 	%r132, %r131, 13;
	or.b32  	%r133, %r3, %r132;
	add.s32 	%r171, %r133, %r5;
	shl.b32 	%r134, %r1, 18;
	or.b32  	%r135, %r3, %r134;
	shl.b32 	%r136, %r6, 13;
	add.s32 	%r137, %r135, %r136;
	add.s32 	%r170, %r137, %r5;
	shl.b32 	%r138, %r6, 2;
	mad.lo.s32 	%r139, %r3, 132, %r138;
	mov.u32 	%r140, _ZZ40matrixTransposeUsingSharedMemWithPaddingPKiPiE4Tile;
	add.s32 	%r169, %r140, %r139;
	shl.b32 	%r55, %r7, 4;
	shl.b32 	%r56, %r7, 3;
	mul.lo.s32 	%r57, %r7, 12;
	and.b32  	%r141, %r8, 60;
	neg.s32 	%r168, %r141;
	mov.b32 	%r175, 0;
$L__BB4_8:
	ld.shared.u32 	%r142, [%r169];
	mul.wide.s32 	%rd15, %r170, 4;
	add.s64 	%rd16, %rd2, %rd15;
	st.global.u32 	[%rd16], %r142;
	add.s32 	%r143, %r169, %r48;
	ld.shared.u32 	%r144, [%r143];
	mul.wide.s32 	%rd17, %r171, 4;
	add.s64 	%rd18, %rd2, %rd17;
	st.global.u32 	[%rd18], %r144;
	add.s32 	%r145, %r169, %r56;
	ld.shared.u32 	%r146, [%r145];
	mul.wide.s32 	%rd19, %r172, 4;
	add.s64 	%rd20, %rd2, %rd19;
	st.global.u32 	[%rd20], %r146;
	add.s32 	%r147, %r169, %r57;
	ld.shared.u32 	%r148, [%r147];
	mul.wide.s32 	%rd21, %r173, 4;
	add.s64 	%rd22, %rd2, %rd21;
	st.global.u32 	[%rd22], %r148;
	add.s32 	%r175, %r175, %r48;
	add.s32 	%r173, %r173, %r50;
	add.s32 	%r172, %r172, %r50;
	add.s32 	%r171, %r171, %r50;
	add.s32 	%r170, %r170, %r50;
	add.s32 	%r169, %r169, %r55;
	add.s32 	%r168, %r168, 4;
	setp.ne.s32 	%p6, %r168, 0;
	@%p6 bra 	$L__BB4_8;
$L__BB4_9:
	setp.eq.s32 	%p7, %r9, 0;
	@%p7 bra 	$L__BB4_12;
	add.s32 	%r149, %r6, %r175;
	add.s32 	%r150, %r149, %r2;
	shl.b32 	%r151, %r150, 13;
	or.b32  	%r152, %r3, %r151;
	add.s32 	%r178, %r152, %r5;
	shl.b32 	%r75, %r7, 13;
	mad.lo.s32 	%r153, %r3, 33, %r149;
	shl.b32 	%r154, %r153, 2;
	mov.u32 	%r155, _ZZ40matrixTransposeUsingSharedMemWithPaddingPKiPiE4Tile;
	add.s32 	%r177, %r155, %r154;
	shl.b32 	%r77, %r7, 2;
	neg.s32 	%r176, %r9;
$L__BB4_11:
	.pragma "nounroll";
	ld.shared.u32 	%r156, [%r177];
	mul.wide.s32 	%rd23, %r178, 4;
	add.s64 	%rd24, %rd2, %rd23;
	st.global.u32 	[%rd24], %r156;
	add.s32 	%r178, %r178, %r75;
	add.s32 	%r177, %r177, %r77;
	add.s32 	%r176, %r176, 1;
	setp.ne.s32 	%p8, %r176, 0;
	@%p8 bra 	$L__BB4_11;
$L__BB4_12:
	ret;

}


// ===== COMPILED SASS (sm_100) =====

	.target	sm_100

	.elftype	@"ET_EXEC"


//--------------------- .note.nv.tkinfo           --------------------------
	.section	.note.nv.tkinfo,"",@"SHT_NOTE"
	.sectionflags	@"SHF_NOTE_NV_TKINFO"
	.tkinfo
        /*0018*/ 	.word	0x00000002
        /*0030*/ 	.string	""
        /*0030*/ 	.string	"ptxas"
        /*0030*/ 	.string	"Cuda compilation tools, release 13.0, V13.0.88"
        /*0030*/ 	.string	"Build cuda_13.0.r13.0/compiler.36424714_0"
        /*0030*/ 	.string	"-arch sm_100 -m 64 "



//--------------------- .note.nv.cuinfo           --------------------------
	.section	.note.nv.cuinfo,"",@"SHT_NOTE"
	.sectionflags	@"SHF_NOTE_NV_CUINFO"
        /*0018*/ 	.short	0x0002
        /*001a*/ 	.short	0x0064
        /*001c*/ 	.short	0x0082
	.zero		2


//--------------------- .nv.info                  --------------------------
	.section	.nv.info,"",@"SHT_CUDA_INFO"
	.align	4


	//----- nvinfo : EIATTR_REGCOUNT
	.align		4
        /*0000*/ 	.byte	0x04, 0x2f
        /*0002*/ 	.short	(.L_1 - .L_0)
	.align		4
.L_0:
        /*0004*/ 	.word	index@(_Z15matrixCopyNaivePKiPi)
        /*0008*/ 	.word	0x00000020


	//----- nvinfo : EIATTR_FRAME_SIZE
	.align		4
.L_1:
        /*000c*/ 	.byte	0x04, 0x11
        /*000e*/ 	.short	(.L_3 - .L_2)
	.align		4
.L_2:
        /*0010*/ 	.word	index@($__internal_3_$__cuda_sm20_div_u16)
        /*0014*/ 	.word	0x00000000


	//----- nvinfo : EIATTR_FRAME_SIZE
	.align		4
.L_3:
        /*0018*/ 	.byte	0x04, 0x11
        /*001a*/ 	.short	(.L_5 - .L_4)
	.align		4
.L_4:
        /*001c*/ 	.word	index@(_Z15matrixCopyNaivePKiPi)
        /*0020*/ 	.word	0x00000000


	//----- nvinfo : EIATTR_REGCOUNT
	.align		4
.L_5:
        /*0024*/ 	.byte	0x04, 0x2f
        /*0026*/ 	.short	(.L_7 - .L_6)
	.align		4
.L_6:
        /*0028*/ 	.word	index@(_Z24matrixCopyUsingSharedMemPKiPi)
        /*002c*/ 	.word	0x00000018


	//----- nvinfo : EIATTR_FRAME_SIZE
	.align		4
.L_7:
        /*0030*/ 	.byte	0x04, 0x11
        /*0032*/ 	.short	(.L_9 - .L_8)
	.align		4
.L_8:
        /*0034*/ 	.word	index@(_Z24matrixCopyUsingSharedMemPKiPi)
        /*0038*/ 	.word	0x00000000


	//----- nvinfo : EIATTR_REGCOUNT
	.align		4
.L_9:
        /*003c*/ 	.byte	0x04, 0x2f
        /*003e*/ 	.short	(.L_11 - .L_10)
	.align		4
.L_10:
        /*0040*/ 	.word	index@(_Z20matrixTransposeNaivePKiPi)
        /*0044*/ 	.word	0x00000020


	//----- nvinfo : EIATTR_FRAME_SIZE
	.align		4
.L_11:
        /*0048*/ 	.byte	0x04, 0x11
        /*004a*/ 	.short	(.L_13 - .L_12)
	.align		4
.L_12:
        /*004c*/ 	.word	index@($__internal_2_$__cuda_sm20_div_u16)
        /*0050*/ 	.word	0x00000000


	//----- nvinfo : EIATTR_FRAME_SIZE
	.align		4
.L_13:
        /*0054*/ 	.byte	0x04, 0x11
        /*0056*/ 	.short	(.L_15 - .L_14)
	.align		4
.L_14:
        /*0058*/ 	.word	index@(_Z20matrixTransposeNaivePKiPi)
        /*005c*/ 	.word	0x00000000


	//----- nvinfo : EIATTR_REGCOUNT
	.align		4
.L_15:
        /*0060*/ 	.byte	0x04, 0x2f
        /*0062*/ 	.short	(.L_17 - .L_16)
	.align		4
.L_16:
        /*0064*/ 	.word	index@(_Z29matrixTransposeUsingSharedMemPKiPi)
        /*0068*/ 	.word	0x00000020


	//----- nvinfo : EIATTR_FRAME_SIZE
	.align		4
.L_17:
        /*006c*/ 	.byte	0x04, 0x11
        /*006e*/ 	.short	(.L_19 - .L_18)
	.align		4
.L_18:
        /*0070*/ 	.word	index@($__internal_1_$__cuda_sm20_div_u16)
        /*0074*/ 	.word	0x00000000


	//----- nvinfo : EIATTR_FRAME_SIZE
	.align		4
.L_19:
        /*0078*/ 	.byte	0x04, 0x11
        /*007a*/ 	.short	(.L_21 - .L_20)
	.align		4
.L_20:
        /*007c*/ 	.word	index@(_Z29matrixTransposeUsingSharedMemPKiPi)
        /*0080*/ 	.word	0x00000000


	//----- nvinfo : EIATTR_REGCOUNT
	.align		4
.L_21:
        /*0084*/ 	.byte	0x04, 0x2f
        /*0086*/ 	.short	(.L_23 - .L_22)
	.align		4
.L_22:
        /*0088*/ 	.word	index@(_Z40matrixTransposeUsingSharedMemWithPaddingPKiPi)
        /*008c*/ 	.word	0x00000020


	//----- nvinfo : EIATTR_FRAME_SIZE
	.align		4
.L_23:
        /*0090*/ 	.byte	0x04, 0x11
        /*0092*/ 	.short	(.L_25 - .L_24)
	.align		4
.L_24:
        /*0094*/ 	.word	index@($__internal_0_$__cuda_sm20_div_u16)
        /*0098*/ 	.word	0x00000000


	//----- nvinfo : EIATTR_FRAME_SIZE
	.align		4
.L_25:
        /*009c*/ 	.byte	0x04, 0x11
        /*009e*/ 	.short	(.L_27 - .L_26)
	.align		4
.L_26:
        /*00a0*/ 	.word	index@(_Z40matrixTransposeUsingSharedMemWithPaddingPKiPi)
        /*00a4*/ 	.word	0x00000000


	//----- nvinfo : EIATTR_MIN_STACK_SIZE
	.align		4
.L_27:
        /*00a8*/ 	.byte	0x04, 0x12
        /*00aa*/ 	.short	(.L_29 - .L_28)
	.align		4
.L_28:
        /*00ac*/ 	.word	index@(_Z40matrixTransposeUsingSharedMemWithPaddingPKiPi)
        /*00b0*/ 	.word	0x00000000


	//----- nvinfo : EIATTR_MIN_STACK_SIZE
	.align		4
.L_29:
        /*00b4*/ 	.byte	0x04, 0x12
        /*00b6*/ 	.short	(.L_31 - .L_30)
	.align		4
.L_30:
        /*00b8*/ 	.word	index@(_Z29matrixTransposeUsingSharedMemPKiPi)
        /*00bc*/ 	.word	0x00000000


	//----- nvinfo : EIATTR_MIN_STACK_SIZE
	.align		4
.L_31:
        /*00c0*/ 	.byte	0x04, 0x12
        /*00c2*/ 	.short	(.L_33 - .L_32)
	.align		4
.L_32:
        /*00c4*/ 	.word	index@(_Z20matrixTransposeNaivePKiPi)
        /*00c8*/ 	.word	0x00000000


	//----- nvinfo : EIATTR_MIN_STACK_SIZE
	.align		4
.L_33:
        /*00cc*/ 	.byte	0x04, 0x12
        /*00ce*/ 	.short	(.L_35 - .L_34)
	.align		4
.L_34:
        /*00d0*/ 	.word	index@(_Z24matrixCopyUsingSharedMemPKiPi)
        /*00d4*/ 	.word	0x00000000


	//----- nvinfo : EIATTR_MIN_STACK_SIZE
	.align		4
.L_35:
        /*00d8*/ 	.byte	0x04, 0x12
        /*00da*/ 	.short	(.L_37 - .L_36)
	.align		4
.L_36:
        /*00dc*/ 	.word	index@(_Z15matrixCopyNaivePKiPi)
        /*00e0*/ 	.word	0x00000000
.L_37:


//--------------------- .nv.compat                --------------------------
	.section	.nv.compat,"",@"SHT_CUDA_COMPAT_INFO"
	.align	4
        /*0000*/ 	.byte	0x02, 0x09, 0x00, 0x00, 0x02, 0x02, 0x01, 0x00, 0x02, 0x05, 0x05, 0x00, 0x03, 0x07, 0x01, 0x01
        /*0010*/ 	.byte	0x02, 0x03, 0x00, 0x00, 0x02, 0x06, 0x01, 0x00, 0x04, 0x0b, 0x08, 0x00, 0x01, 0x00, 0x00, 0x00
        /*0020*/ 	.byte	0x00, 0x00, 0x00, 0x00


//--------------------- .nv.info._Z40matrixTransposeUsingSharedMemWithPaddingPKiPi --------------------------
	.section	.nv.info._Z40matrixTransposeUsingSharedMemWithPaddingPKiPi,"",@"SHT_CUDA_INFO"
	.sectionflags	@""
	.align	4


	//----- nvinfo : EIATTR_CUDA_API_VERSION
	.align		4
        /*0000*/ 	.byte	0x04, 0x37
        /*0002*/ 	.short	(.L_39 - .L_38)
.L_38:
        /*0004*/ 	.word	0x00000082


	//----- nvinfo : EIATTR_KPARAM_INFO
	.align		4
.L_39:
        /*0008*/ 	.byte	0x04, 0x17
        /*000a*/ 	.short	(.L_41 - .L_40)
.L_40:
        /*000c*/ 	.word	0x00000000
        /*0010*/ 	.short	0x0001
        /*0012*/ 	.short	0x0008
        /*0014*/ 	.byte	0x00, 0xf5, 0x21, 0x00


	//----- nvinfo : EIATTR_KPARAM_INFO
	.align		4
.L_41:
        /*0018*/ 	.byte	0x04, 0x17
        /*001a*/ 	.short	(.L_43 - .L_42)
.L_42:
        /*001c*/ 	.word	0x00000000
        /*0020*/ 	.short	0x0000
        /*0022*/ 	.short	0x0000
        /*0024*/ 	.byte	0x00, 0xf5, 0x21, 0x00


	//----- nvinfo : EIATTR_SPARSE_MMA_MASK
	.align		4
.L_43:
        /*0028*/ 	.byte	0x03, 0x50
        /*002a*/ 	.short	0x0000


	//----- nvinfo : EIATTR_MAXREG_COUNT
	.align		4
        /*002c*/ 	.byte	0x03, 0x1b
        /*002e*/ 	.short	0x00ff


	//----- nvinfo : EIATTR_NUM_BARRIERS
	.align		4
        /*0030*/ 	.byte	0x02, 0x4c
        /*0032*/ 	.byte	0x01
	.zero		1


	//----- nvinfo : EIATTR_MERCURY_ISA_VERSION
	.align		4
        /*0034*/ 	.byte	0x03, 0x5f
        /*0036*/ 	.short	0x0101


	//----- nvinfo : EIATTR_VRC_CTA_INIT_COUNT
	.align		4
        /*0038*/ 	.byte	0x02, 0x4a
	.zero		1
	.zero		1


	//----- nvinfo : EIATTR_EXIT_INSTR_OFFSETS
	.align		4
        /*003c*/ 	.byte	0x04, 0x1c
        /*003e*/ 	.short	(.L_45 - .L_44)


	//   ....[0]....
.L_44:
        /*0040*/ 	.word	0x00001b00


	//   ....[1]....
        /*0044*/ 	.word	0x00001c50


	//----- nvinfo : EIATTR_CRS_STACK_SIZE
	.align		4
.L_45:
        /*0048*/ 	.byte	0x04, 0x1e
        /*004a*/ 	.short	(.L_47 - .L_46)
.L_46:
        /*004c*/ 	.word	0x00000000


	//----- nvinfo : EIATTR_CBANK_PARAM_SIZE
	.align		4
.L_47:
        /*0050*/ 	.byte	0x03, 0x19
        /*0052*/ 	.short	0x0010


	//----- nvinfo : EIATTR_PARAM_CBANK
	.align		4
        /*0054*/ 	.byte	0x04, 0x0a
        /*0056*/ 	.short	(.L_49 - .L_48)
	.align		4
.L_48:
        /*0058*/ 	.word	index@(.nv.constant0._Z40matrixTransposeUsingSharedMemWithPaddingPKiPi)
        /*005c*/ 	.short	0x0380
        /*005e*/ 	.short	0x0010


	//----- nvinfo : EIATTR_SW_WAR
	.align		4
.L_49:
        /*0060*/ 	.byte	0x04, 0x36
        /*0062*/ 	.short	(.L_51 - .L_50)
.L_50:
        /*0064*/ 	.word	0x00000008
.L_51:


//--------------------- .nv.info._Z29matrixTransposeUsingSharedMemPKiPi --------------------------
	.section	.nv.info._Z29matrixTransposeUsingSharedMemPKiPi,"",@"SHT_CUDA_INFO"
	.sectionflags	@""
	.align	4


	//----- nvinfo : EIATTR_CUDA_API_VERSION
	.align		4
        /*0000*/ 	.byte	0x04, 0x37
        /*0002*/ 	.short	(.L_53 - .L_52)
.L_52:
        /*0004*/ 	.word	0x00000082


	//----- nvinfo : EIATTR_KPARAM_INFO
	.align		4
.L_53:
        /*0008*/ 	.byte	0x04, 0x17
        /*000a*/ 	.short	(.L_55 - .L_54)
.L_54:
        /*000c*/ 	.word	0x00000000
        /*0010*/ 	.short	0x0001
        /*0012*/ 	.short	0x0008
        /*0014*/ 	.byte	0x00, 0xf5, 0x21, 0x00


	//----- nvinfo : EIATTR_KPARAM_INFO
	.align		4
.L_55:
        /*0018*/ 	.byte	0x04, 0x17
        /*001a*/ 	.short	(.L_57 - .L_56)
.L_56:
        /*001c*/ 	.word	0x00000000
        /*0020*/ 	.short	0x0000
        /*0022*/ 	.short	0x0000
        /*0024*/ 	.byte	0x00, 0xf5, 0x21, 0x00


	//----- nvinfo : EIATTR_SPARSE_MMA_MASK
	.align		4
.L_57:
        /*0028*/ 	.byte	0x03, 0x50
        /*002a*/ 	.short	0x0000


	//----- nvinfo : EIATTR_MAXREG_COUNT
	.align		4
        /*002c*/ 	.byte	0x03, 0x1b
        /*002e*/ 	.short	0x00ff


	//----- nvinfo : EIATTR_NUM_BARRIERS
	.align		4
        /*0030*/ 	.byte	0x02, 0x4c
        /*0032*/ 	.byte	0x01
	.zero		1


	//----- nvinfo : EIATTR_MERCURY_ISA_VERSION
	.align		4
        /*0034*/ 	.byte	0x03, 0x5f
        /*0036*/ 	.short	0x0101


	//----- nvinfo : EIATTR_VRC_CTA_INIT_COUNT
	.align		4
        /*0038*/ 	.byte	0x02, 0x4a
	.zero		1
	.zero		1


	//----- nvinfo : EIATTR_EXIT_INSTR_OFFSETS
	.align		4
        /*003c*/ 	.byte	0x04, 0x1c
        /*003e*/ 	.short	(.L_59 - .L_58)


	//   ....[0]....
.L_58:
        /*0040*/ 	.word	0x00001b00


	//   ....[1]....
        /*0044*/ 	.word	0x00001c50


	//----- nvinfo : EIATTR_CRS_STACK_SIZE
	.align		4
.L_59:
        /*0048*/ 	.byte	0x04, 0x1e
        /*004a*/ 	.short	(.L_61 - .L_60)
.L_60:
        /*004c*/ 	.word	0x00000000


	//----- nvinfo : EIATTR_CBANK_PARAM_SIZE
	.align		4
.L_61:
        /*0050*/ 	.byte	0x03, 0x19
        /*0052*/ 	.short	0x0010


	//----- nvinfo : EIATTR_PARAM_CBANK
	.align		4
        /*0054*/ 	.byte	0x04, 0x0a
        /*0056*/ 	.short	(.L_63 - .L_62)
	.align		4
.L_62:
        /*0058*/ 	.word	index@(.nv.constant0._Z29matrixTransposeUsingSharedMemPKiPi)
        /*005c*/ 	.short	0x0380
        /*005e*/ 	.short	0x0010


	//----- nvinfo : EIATTR_SW_WAR
	.align		4
.L_63:
        /*0060*/ 	.byte	0x04, 0x36
        /*0062*/ 	.short	(.L_65 - .L_64)
.L_64:
        /*0064*/ 	.word	0x00000008
.L_65:


//--------------------- .nv.info._Z20matrixTransposeNaivePKiPi --------------------------
	.section	.nv.info._Z20matrixTransposeNaivePKiPi,"",@"SHT_CUDA_INFO"
	.sectionflags	@""
	.align	4


	//----- nvinfo : EIATTR_CUDA_API_VERSION
	.align		4
        /*0000*/ 	.byte	0x04, 0x37
        /*0002*/ 	.short	(.L_67 - .L_66)
.L_66:
        /*0004*/ 	.word	0x00000082


	//----- nvinfo : EIATTR_KPARAM_INFO
	.align		4
.L_67:
        /*0008*/ 	.byte	0x04, 0x17
        /*000a*/ 	.short	(.L_69 - .L_68)
.L_68:
        /*000c*/ 	.word	0x00000000
        /*0010*/ 	.short	0x0001
        /*0012*/ 	.short	0x0008
        /*0014*/ 	.byte	0x00, 0xf5, 0x21, 0x00


	//----- nvinfo : EIATTR_KPARAM_INFO
	.align		4
.L_69:
        /*0018*/ 	.byte	0x04, 0x17
        /*001a*/ 	.short	(.L_71 - .L_70)
.L_70:
        /*001c*/ 	.word	0x00000000
        /*0020*/ 	.short	0x0000
        /*0022*/ 	.short	0x0000
        /*0024*/ 	.byte	0x00, 0xf5, 0x21, 0x00


	//----- nvinfo : EIATTR_SPARSE_MMA_MASK
	.align		4
.L_71:
        /*0028*/ 	.byte	0x03, 0x50
        /*002a*/ 	.short	0x0000


	//----- nvinfo : EIATTR_MAXREG_COUNT
	.align		4
        /*002c*/ 	.byte	0x03, 0x1b
        /*002e*/ 	.short	0x00ff


	//----- nvinfo : EIATTR_MERCURY_ISA_VERSION
	.align		4
        /*0030*/ 	.byte	0x03, 0x5f
        /*0032*/ 	.short	0x0101


	//----- nvinfo : EIATTR_VRC_CTA_INIT_COUNT
	.align		4
        /*0034*/ 	.byte	0x02, 0x4a
	.zero		1
	.zero		1


	//----- nvinfo : EIATTR_EXIT_INSTR_OFFSETS
	.align		4
        /*0038*/ 	.byte	0x04, 0x1c
        /*003a*/ 	.short	(.L_73 - .L_72)


	//   ....[0]....
.L_72:
        /*003c*/ 	.word	0x00000500


	//   ....[1]....
        /*0040*/ 	.word	0x00000660


	//----- nvinfo : EIATTR_CRS_STACK_SIZE
	.align		4
.L_73:
        /*0044*/ 	.byte	0x04, 0x1e
        /*0046*/ 	.short	(.L_75 - .L_74)
.L_74:
        /*0048*/ 	.word	0x00000000


	//----- nvinfo : EIATTR_CBANK_PARAM_SIZE
	.align		4
.L_75:
        /*004c*/ 	.byte	0x03, 0x19
        /*004e*/ 	.short	0x0010


	//----- nvinfo : EIATTR_PARAM_CBANK
	.align		4
        /*0050*/ 	.byte	0x04, 0x0a
        /*0052*/ 	.short	(.L_77 - .L_76)
	.align		4
.L_76:
        /*0054*/ 	.word	index@(.nv.constant0._Z20matrixTransposeNaivePKiPi)
        /*0058*/ 	.short	0x0380
        /*005a*/ 	.short	0x0010


	//----- nvinfo : EIATTR_SW_WAR
	.align		4
.L_77:
        /*005c*/ 	.byte	0x04, 0x36
        /*005e*/ 	.short	(.L_79 - .L_78)
.L_78:
        /*0060*/ 	.word	0x00000008
.L_79:


//--------------------- .nv.info._Z24matrixCopyUsingSharedMemPKiPi --------------------------
	.section	.nv.info._Z24matrixCopyUsingSharedMemPKiPi,"",@"SHT_CUDA_INFO"
	.sectionflags	@""
	.align	4


	//----- nvinfo : EIATTR_CUDA_API_VERSION
	.align		4
        /*0000*/ 	.byte	0x04, 0x37
        /*0002*/ 	.short	(.L_81 - .L_80)
.L_80:
        /*0004*/ 	.word	0x00000082


	//----- nvinfo : EIATTR_KPARAM_INFO
	.align		4
.L_81:
        /*0008*/ 	.byte	0x04, 0x17
        /*000a*/ 	.short	(.L_83 - .L_82)
.L_82:
        /*000c*/ 	.word	0x00000000
        /*0010*/ 	.short	0x0001
        /*0012*/ 	.short	0x0008
        /*0014*/ 	.byte	0x00, 0xf5, 0x21, 0x00


	//----- nvinfo : EIATTR_KPARAM_INFO
	.align		4
.L_83:
        /*0018*/ 	.byte	0x04, 0x17
        /*001a*/ 	.short	(.L_85 - .L_84)
.L_84:
        /*001c*/ 	.word	0x00000000
        /*0020*/ 	.short	0x0000
        /*0022*/ 	.short	0x0000
        /*0024*/ 	.byte	0x00, 0xf5, 0x21, 0x00


	//----- nvinfo : EIATTR_SPARSE_MMA_MASK
	.align		4
.L_85:
        /*0028*/ 	.byte	0x03, 0x50
        /*002a*/ 	.short	0x0000


	//----- nvinfo : EIATTR_MAXREG_COUNT
	.align		4
        /*002c*/ 	.byte	0x03, 0x1b
        /*002e*/ 	.short	0x00ff


	//----- nvinfo : EIATTR_MERCURY_ISA_VERSION
	.align		4
        /*0030*/ 	.byte	0x03, 0x5f
        /*0032*/ 	.short	0x0101


	//----- nvinfo : EIATTR_VRC_CTA_INIT_COUNT
	.align		4
        /*0034*/ 	.byte	0x02, 0x4a
	.zero		1
	.zero		1


	//----- nvinfo : EIATTR_EXIT_INSTR_OFFSETS
	.align		4
        /*0038*/ 	.byte	0x04, 0x1c
        /*003a*/ 	.short	(.L_87 - .L_86)


	//   ....[0]....
.L_86:
        /*003c*/ 	.word	0x000002d0


	//----- nvinfo : EIATTR_CBANK_PARAM_SIZE
	.align		4
.L_87:
        /*0040*/ 	.byte	0x03, 0x19
        /*0042*/ 	.short	0x0010


	//----- nvinfo : EIATTR_PARAM_CBANK
	.align		4
        /*0044*/ 	.byte	0x04, 0x0a
        /*0046*/ 	.short	(.L_89 - .L_88)
	.align		4
.L_88:
        /*0048*/ 	.word	index@(.nv.constant0._Z24matrixCopyUsingSharedMemPKiPi)
        /*004c*/ 	.short	0x0380
        /*004e*/ 	.short	0x0010


	//----- nvinfo : EIATTR_SW_WAR
	.align		4
.L_89:
        /*0050*/ 	.byte	0x04, 0x36
        /*0052*/ 	.short	(.L_91 - .L_90)
.L_90:
        /*0054*/ 	.word	0x00000008
.L_91:


//--------------------- .nv.info._Z15matrixCopyNaivePKiPi --------------------------
	.section	.nv.info._Z15matrixCopyNaivePKiPi,"",@"SHT_CUDA_INFO"
	.sectionflags	@""
	.align	4


	//----- nvinfo : EIATTR_CUDA_API_VERSION
	.align		4
        /*0000*/ 	.byte	0x04, 0x37
        /*0002*/ 	.short	(.L_93 - .L_92)
.L_92:
        /*0004*/ 	.word	0x00000082


	//----- nvinfo : EIATTR_KPARAM_INFO
	.align		4
.L_93:
        /*0008*/ 	.byte	0x04, 0x17
        /*000a*/ 	.short	(.L_95 - .L_94)
.L_94:
        /*000c*/ 	.word	0x00000000
        /*0010*/ 	.short	0x0001
        /*0012*/ 	.short	0x0008
        /*0014*/ 	.byte	0x00, 0xf5, 0x21, 0x00


	//----- nvinfo : EIATTR_KPARAM_INFO
	.align		4
.L_95:
        /*0018*/ 	.byte	0x04, 0x17
        /*001a*/ 	.short	(.L_97 - .L_96)
.L_96:
        /*001c*/ 	.word	0x00000000
        /*0020*/ 	.short	0x0000
        /*0022*/ 	.short	0x0000
        /*0024*/ 	.byte	0x00, 0xf5, 0x21, 0x00


	//----- nvinfo : EIATTR_SPARSE_MMA_MASK
	.align		4
.L_97:
        /*0028*/ 	.byte	0x03, 0x50
        /*002a*/ 	.short	0x0000


	//----- nvinfo : EIATTR_MAXREG_COUNT
	.align		4
        /*002c*/ 	.byte	0x03, 0x1b
        /*002e*/ 	.short	0x00ff


	//----- nvinfo : EIATTR_MERCURY_ISA_VERSION
	.align		4
        /*0030*/ 	.byte	0x03, 0x5f
        /*0032*/ 	.short	0x0101


	//----- nvinfo : EIATTR_VRC_CTA_INIT_COUNT
	.align		4
        /*0034*/ 	.byte	0x02, 0x4a
	.zero		1
	.zero		1


	//----- nvinfo : EIATTR_EXIT_INSTR_OFFSETS
	.align		4
        /*0038*/ 	.byte	0x04, 0x1c
        /*003a*/ 	.short	(.L_99 - .L_98)


	//   ....[0]....
.L_98:
        /*003c*/ 	.word	0x000003f0


	//   ....[1]....
        /*0040*/ 	.word	0x00000500


	//----- nvinfo : EIATTR_CRS_STACK_SIZE
	.align		4
.L_99:
        /*0044*/ 	.byte	0x04, 0x1e
        /*0046*/ 	.short	(.L_101 - .L_100)
.L_100:
        /*0048*/ 	.word	0x00000000


	//----- nvinfo : EIATTR_CBANK_PARAM_SIZE
	.align		4
.L_101:
        /*004c*/ 	.byte	0x03, 0x19
        /*004e*/ 	.short	0x0010


	//----- nvinfo : EIATTR_PARAM_CBANK
	.align		4
        /*0050*/ 	.byte	0x04, 0x0a
        /*0052*/ 	.short	(.L_103 - .L_102)
	.align		4
.L_102:
        /*0054*/ 	.word	index@(.nv.constant0._Z15matrixCopyNaivePKiPi)
        /*0058*/ 	.short	0x0380
        /*005a*/ 	.short	0x0010


	//----- nvinfo : EIATTR_SW_WAR
	.align		4
.L_103:
        /*005c*/ 	.byte	0x04, 0x36
        /*005e*/ 	.short	(.L_105 - .L_104)
.L_104:
        /*0060*/ 	.word	0x00000008
.L_105:


//--------------------- .nv.callgraph             --------------------------
	.section	.nv.callgraph,"",@"SHT_CUDA_CALLGRAPH"
	.align	4
	.sectionentsize	8
	.align		4
        /*0000*/ 	.word	0x00000000
	.align		4
        /*0004*/ 	.word	0xffffffff
	.align		4
        /*0008*/ 	.word	0x00000000
	.align		4
        /*000c*/ 	.word	0xfffffffe
	.align		4
        /*0010*/ 	.word	0x00000000
	.align		4
        /*0014*/ 	.word	0xfffffffd
	.align		4
        /*0018*/ 	.word	0x00000000
	.align		4
        /*001c*/ 	.word	0xfffffffc


//--------------------- .text._Z40matrixTransposeUsingSharedMemWithPaddingPKiPi --------------------------
	.section	.text._Z40matrixTransposeUsingSharedMemWithPaddingPKiPi,"ax",@progbits
	.align	128
        .global         _Z40matrixTransposeUsingSharedMemWithPaddingPKiPi
        .type           _Z40matrixTransposeUsingSharedMemWithPaddingPKiPi,@function
        .size           _Z40matrixTransposeUsingSharedMemWithPaddingPKiPi,(.L_x_37 - _Z40matrixTransposeUsingSharedMemWithPaddingPKiPi)
        .other          _Z40matrixTransposeUsingSharedMemWithPaddingPKiPi,@"STO_CUDA_ENTRY STV_DEFAULT"
_Z40matrixTransposeUsingSharedMemWithPaddingPKiPi:
.text._Z40matrixTransposeUsingSharedMemWithPaddingPKiPi:
[----:B------:R-:W-:Y:S08]  /*0000*/  LDC R1, c[0x0][0x37c] ;  /* 0x0000df00ff017b82 */ /* 0x000ff00000000800 */
[----:B------:R-:W0:Y:S01]  /*0010*/  LDC R3, c[0x0][0x364] ;  /* 0x0000d900ff037b82 */ /* 0x000e220000000800 */
[----:B------:R-:W1:Y:S01]  /*0020*/  S2R R0, SR_CTAID.X ;  /* 0x0000000000007919 */ /* 0x000e620000002500 */
[----:B------:R-:W2:Y:S01]  /*0030*/  S2R R2, SR_CTAID.Y ;  /* 0x0000000000027919 */ /* 0x000ea20000002600 */
[----:B0-----:R-:W-:-:S02]  /*0040*/  LOP3.LUT R4, R3, 0xffff, RZ, 0xc0, !PT ;  /* 0x0000ffff03047812 */ /* 0x001fc400078ec0ff */
[----:B-12---:R-:W-:-:S07]  /*0050*/  MOV R9, 0x70 ;  /* 0x0000007000097802 */ /* 0x006fce0000000f00 */
[----:B------:R-:W-:Y:S05]  /*0060*/  CALL.REL.NOINC `($__internal_0_$__cuda_sm20_div_u16) ;  /* 0x0000001800fc7944 */ /* 0x000fea0003c00000 */
[----:B------:R-:W0:Y:S01]  /*0070*/  S2R R4, SR_TID.X ;  /* 0x0000000000047919 */ /* 0x000e220000002100 */
[----:B------:R-:W-:Y:S01]  /*0080*/  ISETP.GT.U32.AND P1, PT, R3, 0xa, PT ;  /* 0x0000000a0300780c */ /* 0x000fe20003f24070 */
[----:B------:R-:W1:Y:S01]  /*0090*/  LDCU.64 UR6, c[0x0][0x358] ;  /* 0x00006b00ff0677ac */ /* 0x000e620008000a00 */
[----:B------:R-:W-:Y:S01]  /*00a0*/  IADD3 R6, PT, PT, R8, 0x1, RZ ;  /* 0x0000000108067810 */ /* 0x000fe20007ffe0ff */
[----:B------:R-:W2:Y:S01]  /*00b0*/  S2R R5, SR_TID.Y ;  /* 0x0000000000057919 */ /* 0x000ea20000002200 */
[----:B------:R-:W-:Y:S02]  /*00c0*/  HFMA2 R24, -RZ, RZ, 0, 0 ;  /* 0x00000000ff187431 */ /* 0x000fe400000001ff */
[----:B------:R-:W-:-:S04]  /*00d0*/  LOP3.LUT R6, R6, 0xffff, RZ, 0xc0, !PT ;  /* 0x0000ffff06067812 */ /* 0x000fc800078ec0ff */
[----:B------:R-:W-:-:S03]  /*00e0*/  LOP3.LUT R7, R6, 0x3, RZ, 0xc0, !PT ;  /* 0x0000000306077812 */ /* 0x000fc600078ec0ff */
[----:B------:R-:W-:Y:S05]  /*00f0*/  @P1 BRA `(.L_x_0) ;  /* 0x0000000c000c1947 */ /* 0x000fea0003800000 */
[----:B------:R-:W3:Y:S01]  /*0100*/  S2UR UR5, SR_CgaCtaId ;  /* 0x00000000000579c3 */ /* 0x000ee20000008800 */
[C---:B------:R-:W-:Y:S01]  /*0110*/  SHF.L.U32 R9, R2.reuse, 0x12, RZ ;  /* 0x0000001202097819 */ /* 0x040fe200000006ff */
[----:B--2---:R-:W-:Y:S01]  /*0120*/  IMAD R8, R2, 0x20, R5 ;  /* 0x0000002002087824 */ /* 0x004fe200078e0205 */
[----:B------:R-:W-:Y:S01]  /*0130*/  LOP3.LUT R11, R6, 0x3c, RZ, 0xc0, !PT ;  /* 0x0000003c060b7812 */ /* 0x000fe200078ec0ff */
[----:B------:R-:W-:Y:S01]  /*0140*/  UMOV UR4, 0x400 ;  /* 0x0000040000047882 */ /* 0x000fe20000000000 */
[----:B0-----:R-:W-:Y:S01]  /*0150*/  LOP3.LUT R16, R4, R9, RZ, 0xfc, !PT ;  /* 0x0000000904107212 */ /* 0x001fe200078efcff */
[--C-:B------:R-:W-:Y:S01]  /*0160*/  IMAD R14, R3, 0x2, R8.reuse ;  /* 0x00000002030e7824 */ /* 0x100fe200078e0208 */
[----:B------:R-:W-:Y:S01]  /*0170*/  IADD3 R9, PT, PT, -R11, RZ, RZ ;  /* 0x000000ff0b097210 */ /* 0x000fe20007ffe1ff */
[----:B------:R-:W0:Y:S01]  /*0180*/  LDC.64 R12, c[0x0][0x380] ;  /* 0x0000e000ff0c7b82 */ /* 0x000e220000000a00 */
[----:B------:R-:W-:Y:S01]  /*0190*/  IMAD R10, R3, 0x3, R8 ;  /* 0x00000003030a7824 */ /* 0x000fe200078e0208 */
[----:B------:R-:W-:Y:S01]  /*01a0*/  IADD3 R8, PT, PT, R8, R3, RZ ;  /* 0x0000000308087210 */ /* 0x000fe20007ffe0ff */
[----:B------:R-:W-:Y:S01]  /*01b0*/  IMAD R28, R5, 0x21, R4 ;  /* 0x00000021051c7824 */ /* 0x000fe200078e0204 */
[----:B------:R-:W-:Y:S01]  /*01c0*/  ISETP.GE.AND P0, PT, R9, RZ, PT ;  /* 0x000000ff0900720c */ /* 0x000fe20003f06270 */
[----:B------:R-:W-:Y:S01]  /*01d0*/  IMAD.SHL.U32 R11, R10, 0x2000, RZ ;  /* 0x000020000a0b7824 */ /* 0x000fe200078e00ff */
[----:B------:R-:W-:Y:S01]  /*01e0*/  SHF.L.U32 R15, R14, 0xd, RZ ;  /* 0x0000000d0e0f7819 */ /* 0x000fe200000006ff */
[----:B------:R-:W-:Y:S01]  /*01f0*/  IMAD R19, R5, 0x2000, R16 ;  /* 0x0000200005137824 */ /* 0x000fe200078e0210 */
[----:B------:R-:W-:-:S02]  /*0200*/  SHF.L.U32 R17, R8, 0xd, RZ ;  /* 0x0000000d08117819 */ /* 0x000fc400000006ff */
[C---:B------:R-:W-:Y:S02]  /*0210*/  LOP3.LUT R15, R4.reuse, R15, RZ, 0xfc, !PT ;  /* 0x0000000f040f7212 */ /* 0x040fe400078efcff */
[C---:B------:R-:W-:Y:S02]  /*0220*/  LOP3.LUT R11, R4.reuse, R11, RZ, 0xfc, !PT ;  /* 0x0000000b040b7212 */ /* 0x040fe400078efcff */
[----:B------:R-:W-:Y:S01]  /*0230*/  LOP3.LUT R17, R4, R17, RZ, 0xfc, !PT ;  /* 0x0000001104117212 */ /* 0x000fe200078efcff */
[C---:B------:R-:W-:Y:S01]  /*0240*/  IMAD R22, R0.reuse, 0x20, R15 ;  /* 0x0000002000167824 */ /* 0x040fe200078e020f */
[----:B---3--:R-:W-:Y:S01]  /*0250*/  ULEA UR4, UR5, UR4, 0x18 ;  /* 0x0000000405047291 */ /* 0x008fe2000f8ec0ff */
[----:B------:R-:W-:Y:S02]  /*0260*/  MOV R24, RZ ;  /* 0x000000ff00187202 */ /* 0x000fe40000000f00 */
[C---:B------:R-:W-:Y:S02]  /*0270*/  LEA R26, R0.reuse, R19, 0x5 ;  /* 0x00000013001a7211 */ /* 0x040fe400078e28ff */
[----:B------:R-:W-:-:S02]  /*0280*/  LEA R8, R0, R11, 0x5 ;  /* 0x0000000b00087211 */ /* 0x000fc400078e28ff */
[----:B------:R-:W-:Y:S02]  /*0290*/  LEA R28, R28, UR4, 0x2 ;  /* 0x000000041c1c7c11 */ /* 0x000fe4000f8e10ff */
[----:B------:R-:W-:Y:S01]  /*02a0*/  LEA R18, R0, R17, 0x5 ;  /* 0x0000001100127211 */ /* 0x000fe200078e28ff */
[----:B------:R-:W-:Y:S06]  /*02b0*/  @P0 BRA `(.L_x_1) ;  /* 0x00000008003c0947 */ /* 0x000fec0003800000 */
[----:B------:R-:W-:Y:S02]  /*02c0*/  IADD3 R10, PT, PT, -R9, RZ, RZ ;  /* 0x000000ff090a7210 */ /* 0x000fe40007ffe1ff */
[----:B------:R-:W-:Y:S02]  /*02d0*/  PLOP3.LUT P0, PT, PT, PT, PT, 0x80, 0x8 ;  /* 0x000000000008781c */ /* 0x000fe40003f0f070 */
[----:B------:R-:W-:-:S13]  /*02e0*/  ISETP.GT.AND P2, PT, R10, 0xc, PT ;  /* 0x0000000c0a00780c */ /* 0x000fda0003f44270 */
[----:B------:R-:W-:Y:S05]  /*02f0*/  @!P2 BRA `(.L_x_2) ;  /* 0x000000040064a947 */ /* 0x000fea0003800000 */
[----:B------:R-:W2:Y:S01]  /*0300*/  LDC.64 R10, c[0x0][0x380] ;  /* 0x0000e000ff0a7b82 */ /* 0x000ea20000000a00 */
[----:B------:R-:W-:-:S13]  /*0310*/  PLOP3.LUT P0, PT, PT, PT, PT, 0x8, 0x80 ;  /* 0x000000000080781c */ /* 0x000fda0003f0e170 */
.L_x_3:
[----:B--23--:R-:W-:-:S04]  /*0320*/  IMAD.WIDE R14, R26, 0x4, R10 ;  /* 0x000000041a0e7825 */ /* 0x00cfc800078e020a */
[--C-:B------:R-:W-:Y:S01]  /*0330*/  IMAD.WIDE R16, R18, 0x4, R10.reuse ;  /* 0x0000000412107825 */ /* 0x100fe200078e020a */
[----:B-1----:R1:W2:Y:S04]  /*0340*/  LDG.E R23, desc[UR6][R14.64] ;  /* 0x000000060e177981 */ /* 0x0022a8000c1e1900 */
[----:B------:R3:W4:Y:S01]  /*0350*/  LDG.E R29, desc[UR6][R16.64] ;  /* 0x00000006101d7981 */ /* 0x000722000c1e1900 */
[----:B------:R-:W-:-:S04]  /*0360*/  IMAD.WIDE R20, R8, 0x4, R10 ;  /* 0x0000000408147825 */ /* 0x000fc800078e020a */
[----:B-1----:R-:W-:Y:S02]  /*0370*/  IMAD.WIDE R14, R22, 0x4, R10 ;  /* 0x00000004160e7825 */ /* 0x002fe400078e020a */
[----:B------:R1:W5:Y:S04]  /*0380*/  LDG.E R20, desc[UR6][R20.64] ;  /* 0x0000000614147981 */ /* 0x000368000c1e1900 */
[----:B------:R0:W5:Y:S01]  /*0390*/  LDG.E R27, desc[UR6][R14.64] ;  /* 0x000000060e1b7981 */ /* 0x000162000c1e1900 */
[C---:B------:R-:W-:Y:S01]  /*03a0*/  IMAD R26, R3.reuse, 0x8000, R26 ;  /* 0x00008000031a7824 */ /* 0x040fe200078e021a */
[C---:B------:R-:W-:Y:S01]  /*03b0*/  LEA R25, R3.reuse, R18, 0xf ;  /* 0x0000001203197211 */ /* 0x040fe200078e78ff */
[C---:B------:R-:W-:Y:S02]  /*03c0*/  IMAD R18, R3.reuse, 0x84, R28 ;  /* 0x0000008403127824 */ /* 0x040fe400078e021c */
[----:B---3--:R-:W-:Y:S01]  /*03d0*/  IMAD.WIDE R16, R26, 0x4, R10 ;  /* 0x000000041a107825 */ /* 0x008fe200078e020a */
[----:B-1----:R-:W-:-:S03]  /*03e0*/  LEA R21, R3, R22, 0xf ;  /* 0x0000001603157211 */ /* 0x002fc600078e78ff */
[----:B0-----:R-:W-:Y:S02]  /*03f0*/  IMAD.WIDE R14, R25, 0x4, R10 ;  /* 0x00000004190e7825 */ /* 0x001fe400078e020a */
[----:B------:R-:W3:Y:S01]  /*0400*/  LDG.E R16, desc[UR6][R16.64] ;  /* 0x0000000610107981 */ /* 0x000ee2000c1e1900 */
[C---:B------:R-:W-:Y:S01]  /*0410*/  LEA R26, R3.reuse, R26, 0xf ;  /* 0x0000001a031a7211 */ /* 0x040fe200078e78ff */
[C---:B------:R-:W-:Y:S02]  /*0420*/  IMAD R22, R3.reuse, 0x108, R28 ;  /* 0x0000010803167824 */ /* 0x040fe400078e021c */
[C---:B------:R-:W-:Y:S01]  /*0430*/  IMAD R8, R3.reuse, 0x8000, R8 ;  /* 0x0000800003087824 */ /* 0x040fe200078e0208 */
[----:B------:R-:W-:Y:S01]  /*0440*/  LEA R25, R3, R25, 0xf ;  /* 0x0000001903197211 */ /* 0x000fe200078e78ff */
[----:B------:R0:W3:Y:S02]  /*0450*/  LDG.E R17, desc[UR6][R14.64] ;  /* 0x000000060e117981 */ /* 0x0000e4000c1e1900 */
[----:B0-----:R-:W-:-:S06]  /*0460*/  IMAD.WIDE R14, R26, 0x4, R10 ;  /* 0x000000041a0e7825 */ /* 0x001fcc00078e020a */
[----:B------:R-:W3:Y:S04]  /*0470*/  LDG.E R14, desc[UR6][R14.64] ;  /* 0x000000060e0e7981 */ /* 0x000ee8000c1e1900 */
[----:B--2---:R-:W-:Y:S04]  /*0480*/  STS [R28], R23 ;  /* 0x000000171c007388 */ /* 0x004fe80000000800 */
[----:B----4-:R0:W-:Y:S02]  /*0490*/  STS [R18], R29 ;  /* 0x0000001d12007388 */ /* 0x0101e40000000800 */
[----:B0-----:R-:W-:-:S02]  /*04a0*/  IMAD.WIDE R18, R21, 0x4, R10 ;  /* 0x0000000415127825 */ /* 0x001fc400078e020a */
[----:B-----5:R0:W-:Y:S04]  /*04b0*/  STS [R22], R27 ;  /* 0x0000001b16007388 */ /* 0x0201e80000000800 */
[----:B------:R1:W2:Y:S01]  /*04c0*/  LDG.E R29, desc[UR6][R18.64] ;  /* 0x00000006121d7981 */ /* 0x0002a2000c1e1900 */
[----:B0-----:R-:W-:-:S04]  /*04d0*/  IMAD.WIDE R22, R8, 0x4, R10 ;  /* 0x0000000408167825 */ /* 0x001fc800078e020a */
[----:B-1----:R-:W-:Y:S02]  /*04e0*/  IMAD R19, R3, 0x18c, R28 ;  /* 0x0000018c03137824 */ /* 0x002fe400078e021c */
[----:B------:R-:W4:Y:S04]  /*04f0*/  LDG.E R22, desc[UR6][R22.64] ;  /* 0x0000000616167981 */ /* 0x000f28000c1e1900 */
[----:B------:R0:W-:Y:S02]  /*0500*/  STS [R19], R20 ;  /* 0x0000001413007388 */ /* 0x0001e40000000800 */
[----:B0-----:R-:W-:-:S05]  /*0510*/  IMAD.WIDE R18, R25, 0x4, R10 ;  /* 0x0000000419127825 */ /* 0x001fca00078e020a */
[----:B------:R0:W5:Y:S02]  /*0520*/  LDG.E R15, desc[UR6][R18.64] ;  /* 0x00000006120f7981 */ /* 0x000164000c1e1900 */
[----:B0-----:R-:W-:-:S05]  /*0530*/  IMAD R18, R3, 0x210, R28 ;  /* 0x0000021003127824 */ /* 0x001fca00078e021c */
[----:B---3--:R0:W-:Y:S01]  /*0540*/  STS [R18], R16 ;  /* 0x0000001012007388 */ /* 0x0081e20000000800 */
[C-C-:B------:R-:W-:Y:S02]  /*0550*/  IMAD R28, R3.reuse, 0x108, R18.reuse ;  /* 0x00000108031c7824 */ /* 0x140fe400078e0212 */
[C---:B------:R-:W-:Y:S02]  /*0560*/  IMAD R27, R3.reuse, 0x8000, R21 ;  /* 0x00008000031b7824 */ /* 0x040fe400078e0215 */
[----:B0-----:R-:W-:-:S05]  /*0570*/  IMAD R16, R3, 0x84, R18 ;  /* 0x0000008403107824 */ /* 0x001fca00078e0212 */
[----:B------:R0:W-:Y:S01]  /*0580*/  STS [R16], R17 ;  /* 0x0000001110007388 */ /* 0x0001e20000000800 */
[----:B------:R-:W-:Y:S01]  /*0590*/  IMAD.WIDE R20, R27, 0x4, R10 ;  /* 0x000000041b147825 */ /* 0x000fe200078e020a */
[C---:B------:R-:W-:Y:S02]  /*05a0*/  LEA R8, R3.reuse, R8, 0xf ;  /* 0x0000000803087211 */ /* 0x040fe400078e78ff */
[C---:B------:R-:W-:Y:S01]  /*05b0*/  LEA R26, R3.reuse, R26, 0xf ;  /* 0x0000001a031a7211 */ /* 0x040fe200078e78ff */
[C---:B------:R-:W-:Y:S01]  /*05c0*/  IMAD R25, R3.reuse, 0x8000, R25 ;  /* 0x0000800003197824 */ /* 0x040fe200078e0219 */
[----:B------:R1:W3:Y:S01]  /*05d0*/  LDG.E R23, desc[UR6][R20.64] ;  /* 0x0000000614177981 */ /* 0x0002e2000c1e1900 */
[C---:B------:R-:W-:Y:S01]  /*05e0*/  LEA R27, R3.reuse, R27, 0xf ;  /* 0x0000001b031b7211 */ /* 0x040fe200078e78ff */
[----:B0-----:R-:W-:Y:S01]  /*05f0*/  IMAD.WIDE R16, R8, 0x4, R10 ;  /* 0x0000000408107825 */ /* 0x001fe200078e020a */
[----:B------:R-:W-:-:S03]  /*0600*/  LEA R8, R3, R8, 0xf ;  /* 0x0000000803087211 */ /* 0x000fc600078e78ff */
[----:B-1----:R-:W-:-:S06]  /*0610*/  IMAD.WIDE R20, R25, 0x4, R10 ;  /* 0x0000000419147825 */ /* 0x002fcc00078e020a */
[----:B------:R-:W3:Y:S04]  /*0620*/  LDG.E R20, desc[UR6][R20.64] ;  /* 0x0000000614147981 */ /* 0x000ee8000c1e1900 */
[----:B--2---:R0:W-:Y:S02]  /*0630*/  STS [R28], R29 ;  /* 0x0000001d1c007388 */ /* 0x0041e40000000800 */
[C-C-:B0-----:R-:W-:Y:S02]  /*0640*/  IMAD R28, R3.reuse, 0x210, R18.reuse ;  /* 0x00000210031c7824 */ /* 0x141fe400078e0212 */
[C---:B------:R-:W-:Y:S02]  /*0650*/  IMAD R29, R3.reuse, 0x18c, R18 ;  /* 0x0000018c031d7824 */ /* 0x040fe400078e0212 */
[----:B------:R-:W-:-:S03]  /*0660*/  IMAD R18, R3, 0x84, R28 ;  /* 0x0000008403127824 */ /* 0x000fc600078e021c */
[----:B----4-:R0:W-:Y:S04]  /*0670*/  STS [R29], R22 ;  /* 0x000000161d007388 */ /* 0x0101e80000000800 */
[----:B------:R-:W-:Y:S04]  /*0680*/  STS [R28], R14 ;  /* 0x0000000e1c007388 */ /* 0x000fe80000000800 */
[----:B0-----:R0:W2:Y:S04]  /*0690*/  LDG.E R22, desc[UR6][R16.64] ;  /* 0x0000000610167981 */ /* 0x0010a8000c1e1900 */
[----:B-----5:R1:W-:Y:S02]  /*06a0*/  STS [R18], R15 ;  /* 0x0000000f12007388 */ /* 0x0203e40000000800 */
[----:B-1----:R-:W-:-:S04]  /*06b0*/  IMAD.WIDE R18, R26, 0x4, R10 ;  /* 0x000000041a127825 */ /* 0x002fc800078e020a */
[--C-:B0-----:R-:W-:Y:S01]  /*06c0*/  IMAD.WIDE R16, R27, 0x4, R10.reuse ;  /* 0x000000041b107825 */ /* 0x101fe200078e020a */
[----:B------:R0:W4:Y:S04]  /*06d0*/  LDG.E R29, desc[UR6][R18.64] ;  /* 0x00000006121d7981 */ /* 0x000128000c1e1900 */
[----:B------:R1:W5:Y:S01]  /*06e0*/  LDG.E R14, desc[UR6][R16.64] ;  /* 0x00000006100e7981 */ /* 0x000362000c1e1900 */
[----:B0-----:R-:W-:-:S05]  /*06f0*/  IMAD.WIDE R18, R8, 0x4, R10 ;  /* 0x0000000408127825 */ /* 0x001fca00078e020a */
[----:B------:R0:W5:Y:S01]  /*0700*/  LDG.E R15, desc[UR6][R18.64] ;  /* 0x00000006120f7981 */ /* 0x000162000c1e1900 */
[----:B------:R-:W-:-:S05]  /*0710*/  IMAD R21, R3, 0x108, R28 ;  /* 0x0000010803157824 */ /* 0x000fca00078e021c */
[----:B---3--:R3:W-:Y:S02]  /*0720*/  STS [R21], R23 ;  /* 0x0000001715007388 */ /* 0x0087e40000000800 */
[C-C-:B---3--:R-:W-:Y:S02]  /*0730*/  IMAD R23, R3.reuse, 0x18c, R28.reuse ;  /* 0x0000018c03177824 */ /* 0x148fe400078e021c */
[----:B------:R-:W-:-:S04]  /*0740*/  IMAD R28, R3, 0x210, R28 ;  /* 0x00000210031c7824 */ /* 0x000fc800078e021c */
[C-C-:B-1----:R-:W-:Y:S02]  /*0750*/  IMAD R17, R3.reuse, 0x84, R28.reuse ;  /* 0x0000008403117824 */ /* 0x142fe400078e021c */
[C-C-:B0-----:R-:W-:Y:S02]  /*0760*/  IMAD R19, R3.reuse, 0x108, R28.reuse ;  /* 0x0000010803137824 */ /* 0x141fe400078e021c */
[----:B------:R-:W-:Y:S01]  /*0770*/  IMAD R16, R3, 0x18c, R28 ;  /* 0x0000018c03107824 */ /* 0x000fe200078e021c */
[----:B------:R-:W-:Y:S01]  /*0780*/  IADD3 R9, PT, PT, R9, 0x10, RZ ;  /* 0x0000001009097810 */ /* 0x000fe20007ffe0ff */
[----:B------:R-:W-:-:S03]  /*0790*/  IMAD R24, R3, 0x4, R24 ;  /* 0x0000000403187824 */ /* 0x000fc600078e0218 */
[----:B------:R-:W-:Y:S02]  /*07a0*/  ISETP.GE.AND P2, PT, R9, -0xc, PT ;  /* 0xfffffff40900780c */ /* 0x000fe40003f46270 */
[----:B------:R-:W-:-:S05]  /*07b0*/  LEA R24, R3, R24, 0x2 ;  /* 0x0000001803187211 */ /* 0x000fca00078e10ff */
[C---:B------:R-:W-:Y:S01]  /*07c0*/  IMAD R24, R3.reuse, 0x4, R24 ;  /* 0x0000000403187824 */ /* 0x040fe200078e0218 */
[C---:B------:R-:W-:Y:S01]  /*07d0*/  LEA R26, R3.reuse, R26, 0xf ;  /* 0x0000001a031a7211 */ /* 0x040fe200078e78ff */
[C---:B------:R-:W-:Y:S01]  /*07e0*/  IMAD R18, R3.reuse, 0x8000, R25 ;  /* 0x0000800003127824 */ /* 0x040fe200078e0219 */
[C---:B------:R-:W-:Y:S02]  /*07f0*/  LEA R8, R3.reuse, R8, 0xf ;  /* 0x0000000803087211 */ /* 0x040fe400078e78ff */
[C---:B------:R-:W-:Y:S01]  /*0800*/  LEA R24, R3.reuse, R24, 0x2 ;  /* 0x0000001803187211 */ /* 0x040fe200078e10ff */
[----:B--2---:R0:W-:Y:S04]  /*0810*/  STS [R23], R22 ;  /* 0x0000001617007388 */ /* 0x0041e80000000800 */
[----:B----4-:R1:W-:Y:S04]  /*0820*/  STS [R28], R29 ;  /* 0x0000001d1c007388 */ /* 0x0103e80000000800 */
[----:B------:R3:W-:Y:S04]  /*0830*/  STS [R17], R20 ;  /* 0x0000001411007388 */ /* 0x0007e80000000800 */
[----:B-----5:R3:W-:Y:S04]  /*0840*/  STS [R19], R14 ;  /* 0x0000000e13007388 */ /* 0x0207e80000000800 */
[----:B------:R3:W-:Y:S01]  /*0850*/  STS [R16], R15 ;  /* 0x0000000f10007388 */ /* 0x0007e20000000800 */
[C---:B0-----:R-:W-:Y:S01]  /*0860*/  LEA R22, R3.reuse, R27, 0xf ;  /* 0x0000001b03167211 */ /* 0x041fe200078e78ff */
[----:B-1----:R-:W-:Y:S01]  /*0870*/  IMAD R28, R3, 0x210, R28 ;  /* 0x00000210031c7824 */ /* 0x002fe200078e021c */
[----:B------:R-:W-:Y:S06]  /*0880*/  @!P2 BRA `(.L_x_3) ;  /* 0xfffffff800a4a947 */ /* 0x000fec000383ffff */
.L_x_2:
[----:B------:R-:W-:-:S05]  /*0890*/  IMAD.MOV R10, RZ, RZ, -R9 ;  /* 0x000000ffff0a7224 */ /* 0x000fca00078e0a09 */
[----:B------:R-:W-:-:S13]  /*08a0*/  ISETP.GT.AND P2, PT, R10, 0x4, PT ;  /* 0x000000040a00780c */ /* 0x000fda0003f44270 */
[----:B------:R-:W-:Y:S05]  /*08b0*/  @!P2 BRA `(.L_x_4) ;  /* 0x0000000000b4a947 */ /* 0x000fea0003800000 */
[----:B---3--:R-:W2:Y:S01]  /*08c0*/  LDC.64 R14, c[0x0][0x380] ;  /* 0x0000e000ff0e7b82 */ /* 0x008ea20000000a00 */
[----:B------:R-:W-:Y:S01]  /*08d0*/  LEA R23, R3, R18, 0xf ;  /* 0x0000001203177211 */ /* 0x000fe200078e78ff */
[----:B--2---:R-:W-:-:S04]  /*08e0*/  IMAD.WIDE R16, R26, 0x4, R14 ;  /* 0x000000041a107825 */ /* 0x004fc800078e020e */
[--C-:B------:R-:W-:Y:S01]  /*08f0*/  IMAD.WIDE R10, R22, 0x4, R14.reuse ;  /* 0x00000004160a7825 */ /* 0x100fe200078e020e */
[----:B-1----:R1:W2:Y:S03]  /*0900*/  LDG.E R25, desc[UR6][R16.64] ;  /* 0x0000000610197981 */ /* 0x0022a6000c1e1900 */
[----:B------:R-:W-:Y:S02]  /*0910*/  IMAD.WIDE R20, R18, 0x4, R14 ;  /* 0x0000000412147825 */ /* 0x000fe400078e020e */
[----:B------:R3:W4:Y:S02]  /*0920*/  LDG.E R11, desc[UR6][R10.64] ;  /* 0x000000060a0b7981 */ /* 0x000724000c1e1900 */
[C---:B------:R-:W-:Y:S02]  /*0930*/  IMAD R22, R3.reuse, 0x8000, R22 ;  /* 0x0000800003167824 */ /* 0x040fe400078e0216 */
[----:B------:R5:W4:Y:S01]  /*0940*/  LDG.E R27, desc[UR6][R20.64] ;  /* 0x00000006141b7981 */ /* 0x000b22000c1e1900 */
[----:B-1----:R-:W-:Y:S01]  /*0950*/  IMAD.WIDE R16, R8, 0x4, R14 ;  /* 0x0000000408107825 */ /* 0x002fe200078e020e */
[----:B------:R-:W-:-:S02]  /*0960*/  LEA R8, R3, R8, 0xf ;  /* 0x0000000803087211 */ /* 0x000fc400078e78ff */
[----:B---3--:R-:W-:Y:S01]  /*0970*/  LEA R10, R3, R26, 0xf ;  /* 0x0000001a030a7211 */ /* 0x008fe200078e78ff */
[--C-:B------:R-:W-:Y:S01]  /*0980*/  IMAD.WIDE R18, R23, 0x4, R14.reuse ;  /* 0x0000000417127825 */ /* 0x100fe200078e020e */
[----:B------:R1:W3:Y:S03]  /*0990*/  LDG.E R26, desc[UR6][R16.64] ;  /* 0x00000006101a7981 */ /* 0x0002e6000c1e1900 */
[--C-:B-----5:R-:W-:Y:S02]  /*09a0*/  IMAD.WIDE R20, R22, 0x4, R14.reuse ;  /* 0x0000000416147825 */ /* 0x120fe400078e020e */
[----:B------:R5:W3:Y:S04]  /*09b0*/  LDG.E R19, desc[UR6][R18.64] ;  /* 0x0000000612137981 */ /* 0x000ae8000c1e1900 */
[----:B------:R-:W3:Y:S01]  /*09c0*/  LDG.E R20, desc[UR6][R20.64] ;  /* 0x0000000614147981 */ /* 0x000ee2000c1e1900 */
[----:B-1----:R-:W-:-:S04]  /*09d0*/  IMAD.WIDE R16, R10, 0x4, R14 ;  /* 0x000000040a107825 */ /* 0x002fc800078e020e */
[----:B------:R-:W-:Y:S01]  /*09e0*/  IMAD.WIDE R14, R8, 0x4, R14 ;  /* 0x00000004080e7825 */ /* 0x000fe200078e020e */
[----:B------:R1:W3:Y:S05]  /*09f0*/  LDG.E R29, desc[UR6][R16.64] ;  /* 0x00000006101d7981 */ /* 0x0002ea000c1e1900 */
[----:B------:R0:W3:Y:S01]  /*0a00*/  LDG.E R14, desc[UR6][R14.64] ;  /* 0x000000060e0e7981 */ /* 0x0000e2000c1e1900 */
[C-C-:B-----5:R-:W-:Y:S02]  /*0a10*/  IMAD R18, R3.reuse, 0x84, R28.reuse ;  /* 0x0000008403127824 */ /* 0x160fe400078e021c */
[C-C-:B-1----:R-:W-:Y:S02]  /*0a20*/  IMAD R16, R3.reuse, 0x210, R28.reuse ;  /* 0x0000021003107824 */ /* 0x142fe400078e021c */
[----:B------:R-:W-:-:S02]  /*0a30*/  IMAD R17, R3, 0x18c, R28 ;  /* 0x0000018c03117824 */ /* 0x000fc400078e021c */
[C---:B0-----:R-:W-:Y:S02]  /*0a40*/  IMAD R15, R3.reuse, 0x108, R28 ;  /* 0x00000108030f7824 */ /* 0x041fe400078e021c */
[C---:B------:R-:W-:Y:S01]  /*0a50*/  IMAD R21, R3.reuse, 0x84, R16 ;  /* 0x0000008403157824 */ /* 0x040fe200078e0210 */
[----:B------:R-:W-:Y:S01]  /*0a60*/  LEA R24, R3, R24, 0x2 ;  /* 0x0000001803187211 */ /* 0x000fe200078e10ff */
[----:B------:R-:W-:Y:S01]  /*0a70*/  VIADD R9, R9, 0x8 ;  /* 0x0000000809097836 */ /* 0x000fe20000000000 */
[----:B------:R-:W-:Y:S01]  /*0a80*/  PLOP3.LUT P0, PT, PT, PT, PT, 0x8, 0x80 ;  /* 0x000000000080781c */ /* 0x000fe20003f0e170 */
[C---:B------:R-:W-:Y:S01]  /*0a90*/  IMAD R22, R3.reuse, 0x8000, R22 ;  /* 0x0000800003167824 */ /* 0x040fe200078e0216 */
[C---:B------:R-:W-:Y:S02]  /*0aa0*/  LEA R24, R3.reuse, R24, 0x2 ;  /* 0x0000001803187211 */ /* 0x040fe400078e10ff */
[C---:B------:R-:W-:Y:S01]  /*0ab0*/  LEA R8, R3.reuse, R8, 0xf ;  /* 0x0000000803087211 */ /* 0x040fe200078e78ff */
[----:B--2---:R-:W-:Y:S04]  /*0ac0*/  STS [R28], R25 ;  /* 0x000000191c007388 */ /* 0x004fe80000000800 */
[----:B----4-:R-:W-:Y:S04]  /*0ad0*/  STS [R18], R27 ;  /* 0x0000001b12007388 */ /* 0x010fe80000000800 */
[----:B------:R0:W-:Y:S04]  /*0ae0*/  STS [R15], R11 ;  /* 0x0000000b0f007388 */ /* 0x0001e80000000800 */
[----:B---3--:R1:W-:Y:S01]  /*0af0*/  STS [R17], R26 ;  /* 0x0000001a11007388 */ /* 0x0083e20000000800 */
[----:B0-----:R-:W-:-:S02]  /*0b00*/  IMAD R11, R3, 0x108, R16 ;  /* 0x00000108030b7824 */ /* 0x001fc400078e0210 */
[C-C-:B------:R-:W-:Y:S01]  /*0b10*/  IMAD R15, R3.reuse, 0x18c, R16.reuse ;  /* 0x0000018c030f7824 */ /* 0x140fe200078e0210 */
[----:B------:R2:W-:Y:S04]  /*0b20*/  STS [R16], R29 ;  /* 0x0000001d10007388 */ /* 0x0005e80000000800 */
[----:B------:R2:W-:Y:S04]  /*0b30*/  STS [R21], R19 ;  /* 0x0000001315007388 */ /* 0x0005e80000000800 */
[----:B------:R2:W-:Y:S04]  /*0b40*/  STS [R11], R20 ;  /* 0x000000140b007388 */ /* 0x0005e80000000800 */
[----:B------:R2:W-:Y:S01]  /*0b50*/  STS [R15], R14 ;  /* 0x0000000e0f007388 */ /* 0x0005e20000000800 */
[C---:B------:R-:W-:Y:S01]  /*0b60*/  LEA R18, R3.reuse, R23, 0xf ;  /* 0x0000001703127211 */ /* 0x040fe200078e78ff */
[C---:B------:R-:W-:Y:S01]  /*0b70*/  IMAD R28, R3.reuse, 0x210, R16 ;  /* 0x00000210031c7824 */ /* 0x040fe200078e0210 */
[----:B-1----:R-:W-:-:S07]  /*0b80*/  LEA R26, R3, R10, 0xf ;  /* 0x0000000a031a7211 */ /* 0x002fce00078e78ff */
.L_x_4:
[----:B------:R-:W-:-:S13]  /*0b90*/  ISETP.NE.OR P0, PT, R9, RZ, P0 ;  /* 0x000000ff0900720c */ /* 0x000fda0000705670 */
[----:B------:R-:W-:Y:S05]  /*0ba0*/  @!P0 BRA `(.L_x_0) ;  /* 0x0000000000608947 */ /* 0x000fea0003800000 */
.L_x_1:
[----:B0-23--:R-:W-:-:S04]  /*0bb0*/  IMAD.WIDE R20, R26, 0x4, R12 ;  /* 0x000000041a147825 */ /* 0x00dfc800078e020c */
[--C-:B-1----:R-:W-:Y:S02]  /*0bc0*/  IMAD.WIDE R16, R18, 0x4, R12.reuse ;  /* 0x0000000412107825 */ /* 0x102fe400078e020c */
[----:B-1----:R-:W2:Y:S02]  /*0bd0*/  LDG.E R21, desc[UR6][R20.64] ;  /* 0x0000000614157981 */ /* 0x002ea4000c1e1900 */
[--C-:B------:R-:W-:Y:S02]  /*0be0*/  IMAD.WIDE R14, R22, 0x4, R12.reuse ;  /* 0x00000004160e7825 */ /* 0x100fe400078e020c */
[----:B------:R-:W3:Y:S02]  /*0bf0*/  LDG.E R16, desc[UR6][R16.64] ;  /* 0x0000000610107981 */ /* 0x000ee4000c1e1900 */
[----:B------:R-:W-:Y:S02]  /*0c00*/  IMAD.WIDE R10, R8, 0x4, R12 ;  /* 0x00000004080a7825 */ /* 0x000fe400078e020c */
[----:B------:R-:W4:Y:S04]  /*0c10*/  LDG.E R14, desc[UR6][R14.64] ;  /* 0x000000060e0e7981 */ /* 0x000f28000c1e1900 */
[----:B------:R-:W5:Y:S01]  /*0c20*/  LDG.E R10, desc[UR6][R10.64] ;  /* 0x000000060a0a7981 */ /* 0x000f62000c1e1900 */
[----:B------:R-:W-:-:S02]  /*0c30*/  IMAD R19, R3, 0x84, R28 ;  /* 0x0000008403137824 */ /* 0x000fc400078e021c */
[C-C-:B------:R-:W-:Y:S02]  /*0c40*/  IMAD R23, R3.reuse, 0x108, R28.reuse ;  /* 0x0000010803177824 */ /* 0x140fe400078e021c */
[----:B------:R-:W-:Y:S02]  /*0c50*/  IMAD R25, R3, 0x18c, R28 ;  /* 0x0000018c03197824 */ /* 0x000fe400078e021c */
[----:B------:R-:W-:-:S05]  /*0c60*/  VIADD R9, R9, 0x4 ;  /* 0x0000000409097836 */ /* 0x000fca0000000000 */
[----:B------:R-:W-:Y:S01]  /*0c70*/  ISETP.NE.AND P0, PT, R9, RZ, PT ;  /* 0x000000ff0900720c */ /* 0x000fe20003f05270 */
[C---:B------:R-:W-:Y:S01]  /*0c80*/  IMAD R22, R3.reuse, 0x8000, R22 ;  /* 0x0000800003167824 */ /* 0x040fe200078e0216 */
[C---:B------:R-:W-:Y:S02]  /*0c90*/  LEA R24, R3.reuse, R24, 0x2 ;  /* 0x0000001803187211 */ /* 0x040fe400078e10ff */
[C---:B------:R-:W-:Y:S02]  /*0ca0*/  LEA R8, R3.reuse, R8, 0xf ;  /* 0x0000000803087211 */ /* 0x040fe400078e78ff */
[C---:B------:R-:W-:Y:S02]  /*0cb0*/  LEA R18, R3.reuse, R18, 0xf ;  /* 0x0000001203127211 */ /* 0x040fe400078e78ff */
[C---:B------:R-:W-:Y:S01]  /*0cc0*/  LEA R26, R3.reuse, R26, 0xf ;  /* 0x0000001a031a7211 */ /* 0x040fe200078e78ff */
[----:B--2---:R0:W-:Y:S04]  /*0cd0*/  STS [R28], R21 ;  /* 0x000000151c007388 */ /* 0x0041e80000000800 */
[----:B---3--:R1:W-:Y:S04]  /*0ce0*/  STS [R19], R16 ;  /* 0x0000001013007388 */ /* 0x0083e80000000800 */
[----:B----4-:R1:W-:Y:S04]  /*0cf0*/  STS [R23], R14 ;  /* 0x0000000e17007388 */ /* 0x0103e80000000800 */
[----:B-----5:R1:W-:Y:S01]  /*0d00*/  STS [R25], R10 ;  /* 0x0000000a19007388 */ /* 0x0203e20000000800 */
[----:B0-----:R-:W-:Y:S01]  /*0d10*/  IMAD R28, R3, 0x210, R28 ;  /* 0x00000210031c7824 */ /* 0x001fe200078e021c */
[----:B------:R-:W-:Y:S06]  /*0d20*/  @P0 BRA `(.L_x_1) ;  /* 0xfffffffc00a00947 */ /* 0x000fec000383ffff */
.L_x_0:
[----:B------:R-:W-:-:S13]  /*0d30*/  ISETP.NE.AND P0, PT, R7, RZ, PT ;  /* 0x000000ff0700720c */ /* 0x000fda0003f05270 */
[----:B------:R-:W-:Y:S05]  /*0d40*/  @!P0 BRA `(.L_x_5) ;  /* 0x0000000000508947 */ /* 0x000fea0003800000 */
[----:B------:R-:W4:Y:S01]  /*0d50*/  S2UR UR5, SR_CgaCtaId ;  /* 0x00000000000579c3 */ /* 0x000f220000008800 */
[----:B--2---:R-:W-:Y:S01]  /*0d60*/  IMAD.IADD R11, R24, 0x1, R5 ;  /* 0x00000001180b7824 */ /* 0x004fe200078e0205 */
[----:B------:R-:W-:Y:S01]  /*0d70*/  UMOV UR4, 0x400 ;  /* 0x0000040000047882 */ /* 0x000fe20000000000 */
[----:B-1-3--:R-:W-:-:S03]  /*0d80*/  IMAD.MOV R14, RZ, RZ, -R7 ;  /* 0x000000ffff0e7224 */ /* 0x00afc600078e0a07 */
[----:B------:R-:W-:Y:S01]  /*0d90*/  LEA R10, R2, R11, 0x5 ;  /* 0x0000000b020a7211 */ /* 0x000fe200078e28ff */
[----:B0-----:R-:W-:Y:S01]  /*0da0*/  IMAD R11, R11, 0x21, R4 ;  /* 0x000000210b0b7824 */ /* 0x001fe200078e0204 */
[----:B------:R-:W0:Y:S02]  /*0db0*/  LDC.64 R8, c[0x0][0x380] ;  /* 0x0000e000ff087b82 */ /* 0x000e240000000a00 */
[----:B------:R-:W-:-:S04]  /*0dc0*/  SHF.L.U32 R13, R10, 0xd, RZ ;  /* 0x0000000d0a0d7819 */ /* 0x000fc800000006ff */
[----:B------:R-:W-:-:S04]  /*0dd0*/  LOP3.LUT R13, R4, R13, RZ, 0xfc, !PT ;  /* 0x0000000d040d7212 */ /* 0x000fc800078efcff */
[----:B------:R-:W-:Y:S01]  /*0de0*/  LEA R13, R0, R13, 0x5 ;  /* 0x0000000d000d7211 */ /* 0x000fe200078e28ff */
[----:B----4-:R-:W-:-:S06]  /*0df0*/  ULEA UR4, UR5, UR4, 0x18 ;  /* 0x0000000405047291 */ /* 0x010fcc000f8ec0ff */
[----:B------:R-:W-:-:S07]  /*0e00*/  LEA R12, R11, UR4, 0x2 ;  /* 0x000000040b0c7c11 */ /* 0x000fce000f8e10ff */
.L_x_6:
[----:B0-----:R-:W-:-:S06]  /*0e10*/  IMAD.WIDE R10, R13, 0x4, R8 ;  /* 0x000000040d0a7825 */ /* 0x001fcc00078e0208 */
[----:B------:R-:W2:Y:S01]  /*0e20*/  LDG.E R11, desc[UR6][R10.64] ;  /* 0x000000060a0b7981 */ /* 0x000ea2000c1e1900 */
[----:B------:R-:W-:Y:S01]  /*0e30*/  IADD3 R14, PT, PT, R14, 0x1, RZ ;  /* 0x000000010e0e7810 */ /* 0x000fe20007ffe0ff */
[----:B------:R-:W-:-:S03]  /*0e40*/  IMAD R13, R3, 0x2000, R13 ;  /* 0x00002000030d7824 */ /* 0x000fc600078e020d */
[----:B------:R-:W-:Y:S01]  /*0e50*/  ISETP.NE.AND P0, PT, R14, RZ, PT ;  /* 0x000000ff0e00720c */ /* 0x000fe20003f05270 */
[----:B--2---:R0:W-:Y:S02]  /*0e60*/  STS [R12], R11 ;  /* 0x0000000b0c007388 */ /* 0x0041e40000000800 */
[----:B0-----:R-:W-:-:S10]  /*0e70*/  IMAD R12, R3, 0x84, R12 ;  /* 0x00000084030c7824 */ /* 0x001fd400078e020c */
[----:B------:R-:W-:Y:S05]  /*0e80*/  @P0 BRA `(.L_x_6) ;  /* 0xfffffffc00e00947 */ /* 0x000fea000383ffff */
.L_x_5:
[----:B------:R-:W-:Y:S01]  /*0e90*/  BAR.SYNC.DEFER_BLOCKING 0x0 ;  /* 0x0000000000007b1d */ /* 0x000fe20000010000 */
[----:B------:R-:W-:-:S05]  /*0ea0*/  HFMA2 R8, -RZ, RZ, 0, 0 ;  /* 0x00000000ff087431 */ /* 0x000fca00000001ff */
[----:B------:R-:W-:Y:S05]  /*0eb0*/  @P1 BRA `(.L_x_7) ;  /* 0x0000000c000c1947 */ /* 0x000fea0003800000 */
[----:B------:R-:W4:Y:S01]  /*0ec0*/  S2UR UR5, SR_CgaCtaId ;  /* 0x00000000000579c3 */ /* 0x000f220000008800 */
[----:B------:R-:W-:Y:S01]  /*0ed0*/  LOP3.LUT R6, R6, 0x3c, RZ, 0xc0, !PT ;  /* 0x0000003c06067812 */ /* 0x000fe200078ec0ff */
[C---:B--23--:R-:W-:Y:S01]  /*0ee0*/  IMAD.SHL.U32 R15, R0.reuse, 0x40000, RZ ;  /* 0x00040000000f7824 */ /* 0x04cfe200078e00ff */
[----:B-1----:R-:W-:Y:S01]  /*0ef0*/  LEA R10, R0, R5, 0x5 ;  /* 0x00000005000a7211 */ /* 0x002fe200078e28ff */
[----:B------:R-:W-:Y:S01]  /*0f00*/  UMOV UR4, 0x400 ;  /* 0x0000040000047882 */ /* 0x000fe20000000000 */
[----:B------:R-:W-:Y:S01]  /*0f10*/  IADD3 R6, PT, PT, -R6, RZ, RZ ;  /* 0x000000ff06067210 */ /* 0x000fe20007ffe1ff */
[C---:B0-----:R-:W-:Y:S01]  /*0f20*/  IMAD R22, R4.reuse, 0x21, R5 ;  /* 0x0000002104167824 */ /* 0x041fe200078e0205 */
[----:B------:R-:W-:Y:S01]  /*0f30*/  LOP3.LUT R14, R4, R15, RZ, 0xfc, !PT ;  /* 0x0000000f040e7212 */ /* 0x000fe200078efcff */
[----:B------:R-:W0:Y:S01]  /*0f40*/  LDC.64 R12, c[0x0][0x388] ;  /* 0x0000e200ff0c7b82 */ /* 0x000e220000000a00 */
[----:B------:R-:W-:Y:S01]  /*0f50*/  ISETP.GE.AND P0, PT, R6, RZ, PT ;  /* 0x000000ff0600720c */ /* 0x000fe20003f06270 */
[--C-:B------:R-:W-:Y:S01]  /*0f60*/  IMAD R9, R3, 0x3, R10.reuse ;  /* 0x0000000303097824 */ /* 0x100fe200078e020a */
[----:B------:R-:W-:Y:S01]  /*0f70*/  LEA R17, R5, R14, 0xd ;  /* 0x0000000e05117211 */ /* 0x000fe200078e68ff */
[----:B------:R-:W-:Y:S01]  /*0f80*/  IMAD R11, R3, 0x2, R10 ;  /* 0x00000002030b7824 */ /* 0x000fe200078e020a */
[----:B------:R-:W-:-:S02]  /*0f90*/  IADD3 R10, PT, PT, R10, R3, RZ ;  /* 0x000000030a0a7210 */ /* 0x000fc40007ffe0ff */
[----:B------:R-:W-:Y:S01]  /*0fa0*/  SHF.L.U32 R9, R9, 0xd, RZ ;  /* 0x0000000d09097819 */ /* 0x000fe200000006ff */
[----:B------:R-:W-:Y:S01]  /*0fb0*/  IMAD.SHL.U32 R11, R11, 0x2000, RZ ;  /* 0x000020000b0b7824 */ /* 0x000fe200078e00ff */
[----:B------:R-:W-:Y:S01]  /*0fc0*/  SHF.L.U32 R15, R10, 0xd, RZ ;  /* 0x0000000d0a0f7819 */ /* 0x000fe200000006ff */
[----:B------:R-:W-:Y:S01]  /*0fd0*/  IMAD R28, R2, 0x20, R17 ;  /* 0x00000020021c7824 */ /* 0x000fe200078e0211 */
[C---:B------:R-:W-:Y:S02]  /*0fe0*/  LOP3.LUT R9, R4.reuse, R9, RZ, 0xfc, !PT ;  /* 0x0000000904097212 */ /* 0x040fe400078efcff */
[C---:B------:R-:W-:Y:S02]  /*0ff0*/  LOP3.LUT R15, R4.reuse, R15, RZ, 0xfc, !PT ;  /* 0x0000000f040f7212 */ /* 0x040fe400078efcff */
[----:B------:R-:W-:Y:S01]  /*1000*/  LOP3.LUT R11, R4, R11, RZ, 0xfc, !PT ;  /* 0x0000000b040b7212 */ /* 0x000fe200078efcff */
[----:B----4-:R-:W-:Y:S01]  /*1010*/  ULEA UR4, UR5, UR4, 0x18 ;  /* 0x0000000405047291 */ /* 0x010fe2000f8ec0ff */
[----:B------:R-:W-:Y:S01]  /*1020*/  MOV R8, RZ ;  /* 0x000000ff00087202 */ /* 0x000fe20000000f00 */
[C---:B------:R-:W-:Y:S01]  /*1030*/  IMAD R18, R2.reuse, 0x20, R15 ;  /* 0x0000002002127824 */ /* 0x040fe200078e020f */
[----:B------:R-:W-:-:S02]  /*1040*/  LEA R26, R2, R9, 0x5 ;  /* 0x00000009021a7211 */ /* 0x000fc400078e28ff */
[----:B------:R-:W-:Y:S02]  /*1050*/  LEA R16, R2, R11, 0x5 ;  /* 0x0000000b02107211 */ /* 0x000fe400078e28ff */
[----:B------:R-:W-:Y:S01]  /*1060*/  LEA R22, R22, UR4, 0x2 ;  /* 0x0000000416167c11 */ /* 0x000fe2000f8e10ff */
[----:B------:R-:W-:Y:S06]  /*1070*/  @P0 BRA `(.L_x_8) ;  /* 0x00000008003c0947 */ /* 0x000fec0003800000 */
[----:B------:R-:W-:Y:S02]  /*1080*/  IADD3 R9, PT, PT, -R6, RZ, RZ ;  /* 0x000000ff06097210 */ /* 0x000fe40007ffe1ff */
[----:B------:R-:W-:Y:S02]  /*1090*/  PLOP3.LUT P0, PT, PT, PT, PT, 0x80, 0x8 ;  /* 0x000000000008781c */ /* 0x000fe40003f0f070 */
[----:B------:R-:W-:-:S13]  /*10a0*/  ISETP.GT.AND P1, PT, R9, 0xc, PT ;  /* 0x0000000c0900780c */ /* 0x000fda0003f24270 */
[----:B------:R-:W-:Y:S05]  /*10b0*/  @!P1 BRA `(.L_x_9) ;  /* 0x0000000400649947 */ /* 0x000fea0003800000 */
[----:B------:R-:W1:Y:S01]  /*10c0*/  LDC.64 R14, c[0x0][0x388] ;  /* 0x0000e200ff0e7b82 */ /* 0x000e620000000a00 */
[----:B------:R-:W-:-:S13]  /*10d0*/  PLOP3.LUT P0, PT, PT, PT, PT, 0x8, 0x80 ;  /* 0x000000000080781c */ /* 0x000fda0003f0e170 */
.L_x_10:
[----:B--2---:R2:W3:Y:S01]  /*10e0*/  LDS R19, [R22] ;  /* 0x0000000016137984 */ /* 0x0044e20000000800 */
[CC--:B------:R-:W-:Y:S01]  /*10f0*/  LEA R9, R3.reuse, R22.reuse, 0x2 ;  /* 0x0000001603097211 */ /* 0x0c0fe200078e10ff */
[C-C-:B------:R-:W-:Y:S01]  /*1100*/  IMAD R10, R3.reuse, 0x8, R22.reuse ;  /* 0x00000008030a7824 */ /* 0x140fe200078e0216 */
[C---:B------:R-:W-:Y:S01]  /*1110*/  LEA R24, R3.reuse, R22, 0x4 ;  /* 0x0000001603187211 */ /* 0x040fe200078e20ff */
[C---:B------:R-:W-:Y:S01]  /*1120*/  IMAD R25, R3.reuse, 0xc, R22 ;  /* 0x0000000c03197824 */ /* 0x040fe200078e0216 */
[C---:B------:R-:W-:Y:S01]  /*1130*/  LEA R8, R3.reuse, R8, 0x2 ;  /* 0x0000000803087211 */ /* 0x040fe200078e10ff */
[----:B-1----:R-:W-:Y:S01]  /*1140*/  IMAD.WIDE R20, R28, 0x4, R14 ;  /* 0x000000041c147825 */ /* 0x002fe200078e020e */
[----:B------:R-:W1:Y:S01]  /*1150*/  LDS R9, [R9] ;  /* 0x0000000009097984 */ /* 0x000e620000000800 */
[CC--:B------:R-:W-:Y:S02]  /*1160*/  LEA R11, R3.reuse, R24.reuse, 0x2 ;  /* 0x00000018030b7211 */ /* 0x0c0fe400078e10ff */
[C-C-:B------:R-:W-:Y:S01]  /*1170*/  IMAD R27, R3.reuse, 0x8, R24.reuse ;  /* 0x00000008031b7824 */ /* 0x140fe200078e0218 */
[----:B------:R-:W4:Y:S01]  /*1180*/  LDS R10, [R10] ;  /* 0x000000000a0a7984 */ /* 0x000f220000000800 */
[C---:B--2---:R-:W-:Y:S01]  /*1190*/  IMAD R22, R3.reuse, 0xc, R24 ;  /* 0x0000000c03167824 */ /* 0x044fe200078e0218 */
[C---:B------:R-:W-:Y:S01]  /*11a0*/  LEA R17, R3.reuse, R24, 0x4 ;  /* 0x0000001803117211 */ /* 0x040fe200078e20ff */
[----:B------:R-:W-:Y:S01]  /*11b0*/  VIADD R6, R6, 0x10 ;  /* 0x0000001006067836 */ /* 0x000fe20000000000 */
[----:B------:R-:W2:Y:S01]  /*11c0*/  LDS R25, [R25] ;  /* 0x0000000019197984 */ /* 0x000ea20000000800 */
[----:B------:R-:W-:-:S03]  /*11d0*/  LEA R8, R3, R8, 0x2 ;  /* 0x0000000803087211 */ /* 0x000fc600078e10ff */
[----:B------:R-:W5:Y:S01]  /*11e0*/  LDS R23, [R24] ;  /* 0x0000000018177984 */ /* 0x000f620000000800 */
[----:B------:R-:W-:Y:S02]  /*11f0*/  ISETP.GE.AND P1, PT, R6, -0xc, PT ;  /* 0xfffffff40600780c */ /* 0x000fe40003f26270 */
[C---:B------:R-:W-:Y:S01]  /*1200*/  LEA R8, R3.reuse, R8, 0x2 ;  /* 0x0000000803087211 */ /* 0x040fe200078e10ff */
[----:B------:R-:W0:Y:S03]  /*1210*/  LDS R11, [R11] ;  /* 0x000000000b0b7984 */ /* 0x000e260000000800 */
[C---:B------:R-:W-:Y:S01]  /*1220*/  LEA R8, R3.reuse, R8, 0x2 ;  /* 0x0000000803087211 */ /* 0x040fe200078e10ff */
[----:B------:R-:W0:Y:S04]  /*1230*/  LDS R27, [R27] ;  /* 0x000000001b1b7984 */ /* 0x000e280000000800 */
[----:B------:R-:W-:Y:S04]  /*1240*/  LDS R24, [R17] ;  /* 0x0000000011187984 */ /* 0x000fe80000000800 */
[----:B---3--:R3:W-:Y:S02]  /*1250*/  STG.E desc[UR6][R20.64], R19 ;  /* 0x0000001314007986 */ /* 0x0087e4000c101906 */
[----:B---3--:R-:W-:Y:S01]  /*1260*/  IMAD.WIDE R20, R18, 0x4, R14 ;  /* 0x0000000412147825 */ /* 0x008fe200078e020e */
[----:B------:R-:W-:-:S03]  /*1270*/  LEA R19, R3, R28, 0xf ;  /* 0x0000001c03137211 */ /* 0x000fc600078e78ff */
[----:B------:R-:W-:Y:S01]  /*1280*/  IMAD R18, R3, 0x8000, R18 ;  /* 0x0000800003127824 */ /* 0x000fe200078e0212 */
[----:B-1----:R1:W-:Y:S01]  /*1290*/  STG.E desc[UR6][R20.64], R9 ;  /* 0x0000000914007986 */ /* 0x0023e2000c101906 */
[----:B------:R-:W-:-:S03]  /*12a0*/  IMAD.WIDE R28, R19, 0x4, R14 ;  /* 0x00000004131c7825 */ /* 0x000fc600078e020e */
[----:B------:R-:W3:Y:S01]  /*12b0*/  LDS R9, [R22] ;  /* 0x0000000016097984 */ /* 0x000ee20000000800 */
[----:B-1----:R-:W-:Y:S01]  /*12c0*/  IMAD.WIDE R20, R16, 0x4, R14 ;  /* 0x0000000410147825 */ /* 0x002fe200078e020e */
[----:B------:R-:W-:-:S04]  /*12d0*/  LEA R16, R3, R16, 0xf ;  /* 0x0000001003107211 */ /* 0x000fc800078e78ff */
[----:B----4-:R1:W-:Y:S02]  /*12e0*/  STG.E desc[UR6][R20.64], R10 ;  /* 0x0000000a14007986 */ /* 0x0103e4000c101906 */
[----:B-1----:R-:W-:-:S04]  /*12f0*/  IMAD.WIDE R20, R26, 0x4, R14 ;  /* 0x000000041a147825 */ /* 0x002fc800078e020e */
[C---:B------:R-:W-:Y:S01]  /*1300*/  IMAD R26, R3.reuse, 0x8000, R26 ;  /* 0x00008000031a7824 */ /* 0x040fe200078e021a */
[----:B--2---:R1:W-:Y:S04]  /*1310*/  STG.E desc[UR6][R20.64], R25 ;  /* 0x0000001914007986 */ /* 0x0043e8000c101906 */
[----:B-----5:R2:W-:Y:S01]  /*1320*/  STG.E desc[UR6][R28.64], R23 ;  /* 0x000000171c007986 */ /* 0x0205e2000c101906 */
[C---:B-1----:R-:W-:Y:S01]  /*1330*/  LEA R25, R3.reuse, R17, 0x2 ;  /* 0x0000001103197211 */ /* 0x042fe200078e10ff */
[--C-:B------:R-:W-:Y:S01]  /*1340*/  IMAD.WIDE R20, R26, 0x4, R14.reuse ;  /* 0x000000041a147825 */ /* 0x100fe200078e020e */
[C---:B------:R-:W-:Y:S02]  /*1350*/  LEA R26, R3.reuse, R26, 0xf ;  /* 0x0000001a031a7211 */ /* 0x040fe400078e78ff */
[C---:B--2---:R-:W-:Y:S01]  /*1360*/  LEA R28, R3.reuse, R19, 0xf ;  /* 0x00000013031c7211 */ /* 0x044fe200078e78ff */
[----:B------:R-:W-:Y:S01]  /*1370*/  IMAD.WIDE R22, R18, 0x4, R14 ;  /* 0x0000000412167825 */ /* 0x000fe200078e020e */
[----:B------:R-:W1:Y:S03]  /*1380*/  LDS R25, [R25] ;  /* 0x0000000019197984 */ /* 0x000e660000000800 */
[C---:B------:R-:W-:Y:S01]  /*1390*/  IMAD R29, R3.reuse, 0xc, R17 ;  /* 0x0000000c031d7824 */ /* 0x040fe200078e0211 */
[----:B0-----:R0:W-:Y:S01]  /*13a0*/  STG.E desc[UR6][R22.64], R11 ;  /* 0x0000000b16007986 */ /* 0x0011e2000c101906 */
[----:B------:R-:W-:-:S02]  /*13b0*/  IMAD R18, R3, 0x8000, R18 ;  /* 0x0000800003127824 */ /* 0x000fc400078e0212 */
[----:B0-----:R-:W-:Y:S01]  /*13c0*/  IMAD.WIDE R10, R16, 0x4, R14 ;  /* 0x00000004100a7825 */ /* 0x001fe200078e020e */
[C---:B------:R-:W-:Y:S02]  /*13d0*/  LEA R22, R3.reuse, R17, 0x3 ;  /* 0x0000001103167211 */ /* 0x040fe400078e18ff */
[C---:B------:R-:W-:Y:S02]  /*13e0*/  LEA R16, R3.reuse, R16, 0xf ;  /* 0x0000001003107211 */ /* 0x040fe400078e78ff */
[----:B------:R0:W-:Y:S04]  /*13f0*/  STG.E desc[UR6][R10.64], R27 ;  /* 0x0000001b0a007986 */ /* 0x0001e8000c101906 */
[----:B------:R2:W4:Y:S04]  /*1400*/  LDS R19, [R22] ;  /* 0x0000000016137984 */ /* 0x0005280000000800 */
[----:B---3--:R3:W-:Y:S01]  /*1410*/  STG.E desc[UR6][R20.64], R9 ;  /* 0x0000000914007986 */ /* 0x0087e2000c101906 */
[----:B0-----:R-:W-:-:S03]  /*1420*/  IMAD R10, R3, 0x10, R17 ;  /* 0x00000010030a7824 */ /* 0x001fc600078e0211 */
[----:B------:R-:W0:Y:S01]  /*1430*/  LDS R17, [R29] ;  /* 0x000000001d117984 */ /* 0x000e220000000800 */
[----:B--2---:R-:W-:Y:S01]  /*1440*/  IMAD.WIDE R22, R28, 0x4, R14 ;  /* 0x000000041c167825 */ /* 0x004fe200078e020e */
[CC--:B------:R-:W-:Y:S02]  /*1450*/  LEA R27, R3.reuse, R10.reuse, 0x2 ;  /* 0x0000000a031b7211 */ /* 0x0c0fe400078e10ff */
[----:B------:R-:W2:Y:S01]  /*1460*/  LDS R29, [R10] ;  /* 0x000000000a1d7984 */ /* 0x000ea20000000800 */
[C---:B------:R-:W-:Y:S01]  /*1470*/  LEA R11, R3.reuse, R10, 0x3 ;  /* 0x0000000a030b7211 */ /* 0x040fe200078e18ff */
[----:B---3--:R-:W-:Y:S02]  /*1480*/  IMAD R9, R3, 0xc, R10 ;  /* 0x0000000c03097824 */ /* 0x008fe400078e020a */
[----:B------:R3:W-:Y:S01]  /*1490*/  STG.E desc[UR6][R22.64], R24 ;  /* 0x0000001816007986 */ /* 0x0007e2000c101906 */
[----:B------:R-:W-:-:S03]  /*14a0*/  IMAD.WIDE R20, R18, 0x4, R14 ;  /* 0x0000000412147825 */ /* 0x000fc600078e020e */
[----:B------:R-:W5:Y:S01]  /*14b0*/  LDS R27, [R27] ;  /* 0x000000001b1b7984 */ /* 0x000f620000000800 */
[----:B------:R-:W-:-:S03]  /*14c0*/  IMAD R28, R3, 0x8000, R28 ;  /* 0x00008000031c7824 */ /* 0x000fc600078e021c */
[----:B------:R-:W5:Y:S04]  /*14d0*/  LDS R11, [R11] ;  /* 0x000000000b0b7984 */ /* 0x000f680000000800 */
[----:B------:R-:W5:Y:S01]  /*14e0*/  LDS R9, [R9] ;  /* 0x0000000009097984 */ /* 0x000f620000000800 */
[----:B---3--:R-:W-:-:S03]  /*14f0*/  IMAD.WIDE R22, R16, 0x4, R14 ;  /* 0x0000000410167825 */ /* 0x008fc600078e020e */
[----:B-1----:R1:W-:Y:S04]  /*1500*/  STG.E desc[UR6][R20.64], R25 ;  /* 0x0000001914007986 */ /* 0x0023e8000c101906 */
[----:B----4-:R3:W-:Y:S01]  /*1510*/  STG.E desc[UR6][R22.64], R19 ;  /* 0x0000001316007986 */ /* 0x0107e2000c101906 */
[----:B-1----:R-:W-:-:S04]  /*1520*/  IMAD.WIDE R24, R26, 0x4, R14 ;  /* 0x000000041a187825 */ /* 0x002fc800078e020e */
[C---:B------:R-:W-:Y:S01]  /*1530*/  IMAD R26, R3.reuse, 0x8000, R26 ;  /* 0x00008000031a7824 */ /* 0x040fe200078e021a */
[----:B0-----:R0:W-:Y:S01]  /*1540*/  STG.E desc[UR6][R24.64], R17 ;  /* 0x0000001118007986 */ /* 0x0011e2000c101906 */
[C---:B---3--:R-:W-:Y:S01]  /*1550*/  LEA R22, R3.reuse, R18, 0xf ;  /* 0x0000001203167211 */ /* 0x048fe200078e78ff */
[----:B------:R-:W-:Y:S01]  /*1560*/  IMAD.WIDE R18, R28, 0x4, R14 ;  /* 0x000000041c127825 */ /* 0x000fe200078e020e */
[----:B------:R-:W-:-:S03]  /*1570*/  LEA R23, R3, R16, 0xf ;  /* 0x0000001003177211 */ /* 0x000fc600078e78ff */
[----:B------:R-:W-:Y:S01]  /*1580*/  IMAD R28, R3, 0x8000, R28 ;  /* 0x00008000031c7824 */ /* 0x000fe200078e021c */
[----:B--2---:R1:W-:Y:S01]  /*1590*/  STG.E desc[UR6][R18.64], R29 ;  /* 0x0000001d12007986 */ /* 0x0043e2000c101906 */
[----:B------:R-:W-:-:S04]  /*15a0*/  IMAD.WIDE R20, R23, 0x4, R14 ;  /* 0x0000000417147825 */ /* 0x000fc800078e020e */
[----:B0-----:R-:W-:-:S04]  /*15b0*/  IMAD.WIDE R16, R22, 0x4, R14 ;  /* 0x0000000416107825 */ /* 0x001fc800078e020e */
[----:B------:R-:W-:Y:S01]  /*15c0*/  IMAD.WIDE R24, R26, 0x4, R14 ;  /* 0x000000041a187825 */ /* 0x000fe200078e020e */
[----:B-----5:R0:W-:Y:S01]  /*15d0*/  STG.E desc[UR6][R16.64], R27 ;  /* 0x0000001b10007986 */ /* 0x0201e2000c101906 */
[C---:B-1----:R-:W-:Y:S02]  /*15e0*/  LEA R18, R3.reuse, R22, 0xf ;  /* 0x0000001603127211 */ /* 0x042fe400078e78ff */
[C---:B------:R-:W-:Y:S01]  /*15f0*/  IMAD R26, R3.reuse, 0x8000, R26 ;  /* 0x00008000031a7824 */ /* 0x040fe200078e021a */
[----:B------:R2:W-:Y:S01]  /*1600*/  STG.E desc[UR6][R20.64], R11 ;  /* 0x0000000b14007986 */ /* 0x0005e2000c101906 */
[----:B------:R-:W-:-:S03]  /*1610*/  LEA R22, R3, R10, 0x4 ;  /* 0x0000000a03167211 */ /* 0x000fc600078e20ff */
[----:B------:R2:W-:Y:S01]  /*1620*/  STG.E desc[UR6][R24.64], R9 ;  /* 0x0000000918007986 */ /* 0x0005e2000c101906 */
[----:B0-----:R-:W-:Y:S01]  /*1630*/  LEA R16, R3, R23, 0xf ;  /* 0x0000001703107211 */ /* 0x001fe200078e78ff */
[----:B------:R-:W-:Y:S06]  /*1640*/  @!P1 BRA `(.L_x_10) ;  /* 0xfffffff800a49947 */ /* 0x000fec000383ffff */
.L_x_9:
[----:B--2---:R-:W-:-:S04]  /*1650*/  IADD3 R9, PT, PT, -R6, RZ, RZ ;  /* 0x000000ff06097210 */ /* 0x004fc80007ffe1ff */
[----:B------:R-:W-:-:S13]  /*1660*/  ISETP.GT.AND P1, PT, R9, 0x4, PT ;  /* 0x000000040900780c */ /* 0x000fda0003f24270 */
[----:B------:R-:W-:Y:S05]  /*1670*/  @!P1 BRA `(.L_x_11) ;  /* 0x0000000000b49947 */ /* 0x000fea0003800000 */
[----:B------:R1:W2:Y:S01]  /*1680*/  LDS R17, [R22] ;  /* 0x0000000016117984 */ /* 0x0002a20000000800 */
[C-C-:B------:R-:W-:Y:S01]  /*1690*/  IMAD R21, R3.reuse, 0x4, R22.reuse ;  /* 0x0000000403157824 */ /* 0x140fe200078e0216 */
[----:B------:R-:W3:Y:S01]  /*16a0*/  LDC.64 R10, c[0x0][0x388] ;  /* 0x0000e200ff0a7b82 */ /* 0x000ee20000000a00 */
[CC--:B------:R-:W-:Y:S01]  /*16b0*/  LEA R24, R3.reuse, R22.reuse, 0x3 ;  /* 0x0000001603187211 */ /* 0x0c0fe200078e18ff */
[C---:B------:R-:W-:Y:S01]  /*16c0*/  IMAD R25, R3.reuse, 0xc, R22 ;  /* 0x0000000c03197824 */ /* 0x040fe200078e0216 */
[C---:B------:R-:W-:Y:S01]  /*16d0*/  LEA R9, R3.reuse, R22, 0x4 ;  /* 0x0000001603097211 */ /* 0x040fe200078e20ff */
[C---:B------:R-:W-:Y:S01]  /*16e0*/  IMAD R8, R3.reuse, 0x4, R8 ;  /* 0x0000000403087824 */ /* 0x040fe200078e0208 */
[----:B------:R-:W4:Y:S01]  /*16f0*/  LDS R21, [R21] ;  /* 0x0000000015157984 */ /* 0x000f220000000800 */
[----:B------:R-:W-:Y:S02]  /*1700*/  PLOP3.LUT P0, PT, PT, PT, PT, 0x8, 0x80 ;  /* 0x000000000080781c */ /* 0x000fe40003f0e170 */
[C-C-:B------:R-:W-:Y:S01]  /*1710*/  IMAD R27, R3.reuse, 0x4, R9.reuse ;  /* 0x00000004031b7824 */ /* 0x140fe200078e0209 */
[----:B------:R-:W5:Y:S01]  /*1720*/  LDS R24, [R24] ;  /* 0x0000000018187984 */ /* 0x000f620000000800 */
[C---:B------:R-:W-:Y:S01]  /*1730*/  LEA R19, R3.reuse, R9, 0x3 ;  /* 0x0000000903137211 */ /* 0x040fe200078e18ff */
[C---:B-1----:R-:W-:Y:S01]  /*1740*/  IMAD R22, R3.reuse, 0xc, R9 ;  /* 0x0000000c03167824 */ /* 0x042fe200078e0209 */
[----:B------:R-:W-:Y:S01]  /*1750*/  IADD3 R6, PT, PT, R6, 0x8, RZ ;  /* 0x0000000806067810 */ /* 0x000fe20007ffe0ff */
[----:B------:R-:W1:Y:S01]  /*1760*/  LDS R25, [R25] ;  /* 0x0000000019197984 */ /* 0x000e620000000800 */
[----:B------:R-:W-:-:S03]  /*1770*/  LEA R8, R3, R8, 0x2 ;  /* 0x0000000803087211 */ /* 0x000fc600078e10ff */
[----:B------:R-:W0:Y:S04]  /*1780*/  LDS R29, [R9] ;  /* 0x00000000091d7984 */ /* 0x000e280000000800 */
[----:B------:R-:W0:Y:S01]  /*1790*/  LDS R27, [R27] ;  /* 0x000000001b1b7984 */ /* 0x000e220000000800 */
[----:B---3--:R-:W-:-:S03]  /*17a0*/  IMAD.WIDE R14, R28, 0x4, R10 ;  /* 0x000000041c0e7825 */ /* 0x008fc600078e020a */
[----:B------:R-:W3:Y:S04]  /*17b0*/  LDS R19, [R19] ;  /* 0x0000000013137984 */ /* 0x000ee80000000800 */
[----:B--2---:R-:W-:Y:S04]  /*17c0*/  STG.E desc[UR6][R14.64], R17 ;  /* 0x000000110e007986 */ /* 0x004fe8000c101906 */
[----:B------:R2:W3:Y:S02]  /*17d0*/  LDS R17, [R22] ;  /* 0x0000000016117984 */ /* 0x0004e40000000800 */
[----:B--2---:R-:W-:-:S04]  /*17e0*/  IMAD.WIDE R22, R18, 0x4, R10 ;  /* 0x0000000412167825 */ /* 0x004fc800078e020a */
[----:B------:R-:W-:Y:S01]  /*17f0*/  IMAD.WIDE R14, R26, 0x4, R10 ;  /* 0x000000041a0e7825 */ /* 0x000fe200078e020a */
[----:B----4-:R2:W-:Y:S01]  /*1800*/  STG.E desc[UR6][R22.64], R21 ;  /* 0x0000001516007986 */ /* 0x0105e2000c101906 */
[C---:B------:R-:W-:Y:S02]  /*1810*/  LEA R26, R3.reuse, R26, 0xf ;  /* 0x0000001a031a7211 */ /* 0x040fe400078e78ff */
[C---:B------:R-:W-:Y:S02]  /*1820*/  IMAD R18, R3.reuse, 0x8000, R18 ;  /* 0x0000800003127824 */ /* 0x040fe400078e0212 */
[----:B--2---:R-:W-:Y:S01]  /*1830*/  IMAD.WIDE R20, R16, 0x4, R10 ;  /* 0x0000000410147825 */ /* 0x004fe200078e020a */
[----:B------:R-:W-:-:S04]  /*1840*/  LEA R16, R3, R16, 0xf ;  /* 0x0000001003107211 */ /* 0x000fc800078e78ff */
[----:B-----5:R2:W-:Y:S01]  /*1850*/  STG.E desc[UR6][R20.64], R24 ;  /* 0x0000001814007986 */ /* 0x0205e2000c101906 */
[----:B------:R-:W-:Y:S01]  /*1860*/  IMAD.WIDE R22, R16, 0x4, R10 ;  /* 0x0000000410167825 */ /* 0x000fe200078e020a */
[C---:B------:R-:W-:Y:S02]  /*1870*/  LEA R16, R3.reuse, R16, 0xf ;  /* 0x0000001003107211 */ /* 0x040fe400078e78ff */
[----:B-1----:R1:W-:Y:S01]  /*1880*/  STG.E desc[UR6][R14.64], R25 ;  /* 0x000000190e007986 */ /* 0x0023e2000c101906 */
[----:B--2---:R-:W-:-:S05]  /*1890*/  LEA R20, R3, R28, 0xf ;  /* 0x0000001c03147211 */ /* 0x004fca00078e78ff */
[----:B-1----:R-:W-:-:S05]  /*18a0*/  IMAD.WIDE R24, R20, 0x4, R10 ;  /* 0x0000000414187825 */ /* 0x002fca00078e020a */
[----:B0-----:R0:W-:Y:S02]  /*18b0*/  STG.E desc[UR6][R24.64], R29 ;  /* 0x0000001d18007986 */ /* 0x0011e4000c101906 */
[----:B0-----:R-:W-:-:S04]  /*18c0*/  IMAD.WIDE R28, R18, 0x4, R10 ;  /* 0x00000004121c7825 */ /* 0x001fc800078e020a */
[----:B------:R-:W-:Y:S01]  /*18d0*/  IMAD.WIDE R10, R26, 0x4, R10 ;  /* 0x000000041a0a7825 */ /* 0x000fe200078e020a */
[----:B------:R0:W-:Y:S01]  /*18e0*/  STG.E desc[UR6][R28.64], R27 ;  /* 0x0000001b1c007986 */ /* 0x0001e2000c101906 */
[C---:B------:R-:W-:Y:S02]  /*18f0*/  LEA R26, R3.reuse, R26, 0xf ;  /* 0x0000001a031a7211 */ /* 0x040fe400078e78ff */
[C---:B------:R-:W-:Y:S01]  /*1900*/  IMAD R18, R3.reuse, 0x8000, R18 ;  /* 0x0000800003127824 */ /* 0x040fe200078e0212 */
[----:B---3--:R1:W-:Y:S04]  /*1910*/  STG.E desc[UR6][R22.64], R19 ;  /* 0x0000001316007986 */ /* 0x0083e8000c101906 */
[----:B------:R2:W-:Y:S01]  /*1920*/  STG.E desc[UR6][R10.64], R17 ;  /* 0x000000110a007986 */ /* 0x0005e2000c101906 */
[C---:B0-----:R-:W-:Y:S01]  /*1930*/  LEA R28, R3.reuse, R20, 0xf ;  /* 0x00000014031c7211 */ /* 0x041fe200078e78ff */
[----:B-1----:R-:W-:-:S07]  /*1940*/  IMAD R22, R3, 0x10, R9 ;  /* 0x0000001003167824 */ /* 0x002fce00078e0209 */
.L_x_11:
[----:B------:R-:W-:-:S13]  /*1950*/  ISETP.NE.OR P0, PT, R6, RZ, P0 ;  /* 0x000000ff0600720c */ /* 0x000fda0000705670 */
[----:B------:R-:W-:Y:S05]  /*1960*/  @!P0 BRA `(.L_x_7) ;  /* 0x0000000000608947 */ /* 0x000fea0003800000 */
.L_x_8:
[C---:B-12---:R-:W-:Y:S01]  /*1970*/  LEA R17, R3.reuse, R22, 0x2 ;  /* 0x0000001603117211 */ /* 0x046fe200078e10ff */
[C-C-:B------:R-:W-:Y:S01]  /*1980*/  IMAD R19, R3.reuse, 0x8, R22.reuse ;  /* 0x0000000803137824 */ /* 0x140fe200078e0216 */
[----:B------:R1:W2:Y:S01]  /*1990*/  LDS R9, [R22] ;  /* 0x0000000016097984 */ /* 0x0002a20000000800 */
[C---:B------:R-:W-:Y:S01]  /*19a0*/  IMAD R23, R3.reuse, 0xc, R22 ;  /* 0x0000000c03177824 */ /* 0x040fe200078e0216 */
[----:B------:R-:W-:Y:S01]  /*19b0*/  IADD3 R6, PT, PT, R6, 0x4, RZ ;  /* 0x0000000406067810 */ /* 0x000fe20007ffe0ff */
[--C-:B0-----:R-:W-:Y:S01]  /*19c0*/  IMAD.WIDE R24, R28, 0x4, R12.reuse ;  /* 0x000000041c187825 */ /* 0x101fe200078e020c */
[----:B------:R-:W0:Y:S01]  /*19d0*/  LDS R17, [R17] ;  /* 0x0000000011117984 */ /* 0x000e220000000800 */
[C---:B------:R-:W-:Y:S02]  /*19e0*/  LEA R8, R3.reuse, R8, 0x2 ;  /* 0x0000000803087211 */ /* 0x040fe400078e10ff */
[----:B------:R-:W-:Y:S01]  /*19f0*/  ISETP.NE.AND P0, PT, R6, RZ, PT ;  /* 0x000000ff0600720c */ /* 0x000fe20003f05270 */
[----:B------:R-:W3:Y:S01]  /*1a00*/  LDS R19, [R19] ;  /* 0x0000000013137984 */ /* 0x000ee20000000800 */
[----:B------:R-:W-:Y:S01]  /*1a10*/  IMAD.WIDE R20, R18, 0x4, R12 ;  /* 0x0000000412147825 */ /* 0x000fe200078e020c */
[----:B------:R-:W-:-:S02]  /*1a20*/  LEA R18, R3, R18, 0xf ;  /* 0x0000001203127211 */ /* 0x000fc400078e78ff */
[----:B------:R-:W4:Y:S01]  /*1a30*/  LDS R23, [R23] ;  /* 0x0000000017177984 */ /* 0x000f220000000800 */
[--C-:B------:R-:W-:Y:S01]  /*1a40*/  IMAD.WIDE R14, R16, 0x4, R12.reuse ;  /* 0x00000004100e7825 */ /* 0x100fe200078e020c */
[C---:B------:R-:W-:Y:S02]  /*1a50*/  LEA R16, R3.reuse, R16, 0xf ;  /* 0x0000001003107211 */ /* 0x040fe400078e78ff */
[----:B-1----:R-:W-:Y:S01]  /*1a60*/  LEA R22, R3, R22, 0x4 ;  /* 0x0000001603167211 */ /* 0x002fe200078e20ff */
[----:B------:R-:W-:-:S04]  /*1a70*/  IMAD.WIDE R10, R26, 0x4, R12 ;  /* 0x000000041a0a7825 */ /* 0x000fc800078e020c */
[C---:B------:R-:W-:Y:S02]  /*1a80*/  IMAD R26, R3.reuse, 0x8000, R26 ;  /* 0x00008000031a7824 */ /* 0x040fe400078e021a */
[----:B------:R-:W-:Y:S01]  /*1a90*/  IMAD R28, R3, 0x8000, R28 ;  /* 0x00008000031c7824 */ /* 0x000fe200078e021c */
[----:B--2---:R1:W-:Y:S04]  /*1aa0*/  STG.E desc[UR6][R24.64], R9 ;  /* 0x0000000918007986 */ /* 0x0043e8000c101906 */
[----:B0-----:R1:W-:Y:S04]  /*1ab0*/  STG.E desc[UR6][R20.64], R17 ;  /* 0x0000001114007986 */ /* 0x0013e8000c101906 */
[----:B---3--:R1:W-:Y:S04]  /*1ac0*/  STG.E desc[UR6][R14.64], R19 ;  /* 0x000000130e007986 */ /* 0x0083e8000c101906 */
[----:B----4-:R1:W-:Y:S01]  /*1ad0*/  STG.E desc[UR6][R10.64], R23 ;  /* 0x000000170a007986 */ /* 0x0103e2000c101906 */
[----:B------:R-:W-:Y:S05]  /*1ae0*/  @P0 BRA `(.L_x_8) ;  /* 0xfffffffc00a00947 */ /* 0x000fea000383ffff */
.L_x_7:
[----:B------:R-:W-:-:S13]  /*1af0*/  ISETP.NE.AND P0, PT, R7, RZ, PT ;  /* 0x000000ff0700720c */ /* 0x000fda0003f05270 */
[----:B-1----:R-:W-:Y:S05]  /*1b00*/  @!P0 EXIT ;  /* 0x000000000000894d */ /* 0x002fea0003800000 */
[----:B------:R-:W1:Y:S01]  /*1b10*/  S2UR UR5, SR_CgaCtaId ;  /* 0x00000000000579c3 */ /* 0x000e620000008800 */
[----:B--2---:R-:W-:Y:S01]  /*1b20*/  IADD3 R5, PT, PT, R8, R5, RZ ;  /* 0x0000000508057210 */ /* 0x004fe20007ffe0ff */
[----:B------:R-:W-:Y:S01]  /*1b30*/  UMOV UR4, 0x400 ;  /* 0x0000040000047882 */ /* 0x000fe20000000000 */
[----:B------:R-:W-:-:S03]  /*1b40*/  IADD3 R7, PT, PT, -R7, RZ, RZ ;  /* 0x000000ff07077210 */ /* 0x000fc60007ffe1ff */
[----:B------:R-:W-:Y:S02]  /*1b50*/  IMAD R0, R0, 0x20, R5 ;  /* 0x0000002000007824 */ /* 0x000fe400078e0205 */
[----:B------:R-:W2:Y:S03]  /*1b60*/  LDC.64 R8, c[0x0][0x388] ;  /* 0x0000e200ff087b82 */ /* 0x000ea60000000a00 */
[----:B------:R-:W-:-:S04]  /*1b70*/  SHF.L.U32 R11, R0, 0xd, RZ ;  /* 0x0000000d000b7819 */ /* 0x000fc800000006ff */
[C---:B0-----:R-:W-:Y:S01]  /*1b80*/  LOP3.LUT R11, R4.reuse, R11, RZ, 0xfc, !PT ;  /* 0x0000000b040b7212 */ /* 0x041fe200078efcff */
[----:B------:R-:W-:-:S03]  /*1b90*/  IMAD R4, R4, 0x21, R5 ;  /* 0x0000002104047824 */ /* 0x000fc600078e0205 */
[----:B------:R-:W-:Y:S01]  /*1ba0*/  LEA R2, R2, R11, 0x5 ;  /* 0x0000000b02027211 */ /* 0x000fe200078e28ff */
[----:B-1----:R-:W-:-:S06]  /*1bb0*/  ULEA UR4, UR5, UR4, 0x18 ;  /* 0x0000000405047291 */ /* 0x002fcc000f8ec0ff */
[----:B------:R-:W-:-:S07]  /*1bc0*/  LEA R0, R4, UR4, 0x2 ;  /* 0x0000000404007c11 */ /* 0x000fce000f8e10ff */
.L_x_12:
[----:B0-----:R0:W1:Y:S01]  /*1bd0*/  LDS R11, [R0] ;  /* 0x00000000000b7984 */ /* 0x0010620000000800 */
[----:B------:R-:W-:Y:S02]  /*1be0*/  VIADD R7, R7, 0x1 ;  /* 0x0000000107077836 */ /* 0x000fe40000000000 */
[----:B--2---:R-:W-:Y:S01]  /*1bf0*/  IMAD.WIDE R4, R2, 0x4, R8 ;  /* 0x0000000402047825 */ /* 0x004fe200078e0208 */
[----:B------:R-:W-:Y:S02]  /*1c00*/  LEA R2, R3, R2, 0xd ;  /* 0x0000000203027211 */ /* 0x000fe400078e68ff */
[----:B------:R-:W-:Y:S02]  /*1c10*/  ISETP.NE.AND P0, PT, R7, RZ, PT ;  /* 0x000000ff0700720c */ /* 0x000fe40003f05270 */
[----:B0-----:R-:W-:Y:S01]  /*1c20*/  LEA R0, R3, R0, 0x2 ;  /* 0x0000000003007211 */ /* 0x001fe200078e10ff */
[----:B-1----:R0:W-:Y:S10]  /*1c30*/  STG.E desc[UR6][R4.64], R11 ;  /* 0x0000000b04007986 */ /* 0x0021f4000c101906 */
[----:B------:R-:W-:Y:S05]  /*1c40*/  @P0 BRA `(.L_x_12) ;  /* 0xfffffffc00e00947 */ /* 0x000fea000383ffff */
[----:B------:R-:W-:Y:S05]  /*1c50*/  EXIT ;  /* 0x000000000000794d */ /* 0x000fea0003800000 */
        .weak           $__internal_0_$__cuda_sm20_div_u16
        .type           $__internal_0_$__cuda_sm20_div_u16,@function
        .size           $__internal_0_$__cuda_sm20_div_u16,(.L_x_37 - $__internal_0_$__cuda_sm20_div_u16)
$__internal_0_$__cuda_sm20_div_u16:
[----:B------:R-:W0:Y:S01]  /*1c60*/  I2F.U16 R5, R4 ;  /* 0x0000000400057306 */ /* 0x000e220000101000 */
[----:B------:R-:W-:Y:S01]  /*1c70*/  HFMA2 R6, -RZ, RZ, 15, 0 ;  /* 0x4b800000ff067431 */ /* 0x000fe200000001ff */
[C---:B0-----:R-:W-:Y:S02]  /*1c80*/  FSETP.GEU.AND P1, PT, |R5|.reuse, 1.175494350822287508e-38, PT ;  /* 0x008000000500780b */ /* 0x041fe40003f2e200 */
[----:B------:R-:W-:Y:S02]  /*1c90*/  FSETP.GT.AND P0, PT, |R5|, 8.50705917302346158658e+37, PT ;  /* 0x7e8000000500780b */ /* 0x000fe40003f04200 */
[----:B------:R-:W-:-:S04]  /*1ca0*/  FSEL R6, R6, 1, !P1 ;  /* 0x3f80000006067808 */ /* 0x000fc80004800000 */
[----:B------:R-:W-:Y:S02]  /*1cb0*/  FSEL R6, R6, 0.25, !P0 ;  /* 0x3e80000006067808 */ /* 0x000fe40004000000 */
[----:B------:R-:W-:Y:S02]  /*1cc0*/  ISETP.NE.U32.AND P0, PT, R4, RZ, PT ;  /* 0x000000ff0400720c */ /* 0x000fe40003f05070 */
[----:B------:R-:W-:Y:S01]  /*1cd0*/  MOV R4, R9 ;  /* 0x0000000900047202 */ /* 0x000fe20000000f00 */
[----:B------:R-:W-:Y:S01]  /*1ce0*/  FMUL R7, R5, R6 ;  /* 0x0000000605077220 */ /* 0x000fe20000400000 */
[----:B------:R-:W-:-:S05]  /*1cf0*/  I2FP.F32.U32.RZ R5, 0x1f ;  /* 0x0000001f00057845 */ /* 0x000fca000020d000 */
[----:B------:R-:W0:Y:S02]  /*1d00*/  MUFU.RCP R7, R7 ;  /* 0x0000000700077308 */ /* 0x000e240000001000 */
[----:B0-----:R-:W-:-:S04]  /*1d10*/  FMUL R6, R6, R7 ;  /* 0x0000000706067220 */ /* 0x001fc80000400000 */
[----:B------:R-:W-:-:S04]  /*1d20*/  VIADD R6, R6, 0x2 ;  /* 0x0000000206067836 */ /* 0x000fc80000000000 */
[----:B------:R-:W-:Y:S01]  /*1d30*/  FMUL.RZ R6, R5, R6 ;  /* 0x0000000605067220 */ /* 0x000fe2000040c000 */
[----:B------:R-:W-:-:S05]  /*1d40*/  HFMA2 R5, -RZ, RZ, 0, 0 ;  /* 0x00000000ff057431 */ /* 0x000fca00000001ff */
[----:B------:R-:W0:Y:S02]  /*1d50*/  F2I.U32.TRUNC.NTZ R6, R6 ;  /* 0x0000000600067305 */ /* 0x000e24000020f000 */
[----:B0-----:R-:W-:Y:S02]  /*1d60*/  LOP3.LUT R8, R6, 0xffff, RZ, 0xc0, !PT ;  /* 0x0000ffff06087812 */ /* 0x001fe400078ec0ff */
[----:B------:R-:W-:Y:S01]  /*1d70*/  @!P0 MOV R8, 0xffffffff ;  /* 0xffffffff00088802 */ /* 0x000fe20000000f00 */
[----:B------:R-:W-:Y:S06]  /*1d80*/  RET.REL.NODEC R4 `(_Z40matrixTransposeUsingSharedMemWithPaddingPKiPi) ;  /* 0xffffffe0049c7950 */ /* 0x000fec0003c3ffff */
.L_x_13:
[----:B------:R-:W-:-:S00]  /*1d90*/  BRA `(.L_x_13) ;  /* 0xfffffffc00fc7947 */ /* 0x000fc0000383ffff */
[----:B------:R-:W-:-:S00]  /*1da0*/  NOP ;  /* 0x0000000000007918 */ /* 0x000fc00000000000 */
        /* <DEDUP_REMOVED lines=13> */
.L_x_37:


//--------------------- .text._Z29matrixTransposeUsingSharedMemPKiPi --------------------------
	.section	.text._Z29matrixTransposeUsingSharedMemPKiPi,"ax",@progbits
	.align	128
        .global         _Z29matrixTransposeUsingSharedMemPKiPi
        .type           _Z29matrixTransposeUsingSharedMemPKiPi,@function
        .size           _Z29matrixTransposeUsingSharedMemPKiPi,(.L_x_38 - _Z29matrixTransposeUsingSharedMemPKiPi)
        .other          _Z29matrixTransposeUsingSharedMemPKiPi,@"STO_CUDA_ENTRY STV_DEFAULT"
_Z29matrixTransposeUsingSharedMemPKiPi:
.text._Z29matrixTransposeUsingSharedMemPKiPi:
[----:B------:R-:W-:Y:S08]  /*0000*/  LDC R1, c[0x0][0x37c] ;  /* 0x0000df00ff017b82 */ /* 0x000ff00000000800 */
[----:B------:R-:W0:Y:S01]  /*0010*/  LDC R3, c[0x0][0x364] ;  /* 0x0000d900ff037b82 */ /* 0x000e220000000800 */
[----:B------:R-:W1:Y:S01]  /*0020*/  S2R R0, SR_CTAID.X ;  /* 0x0000000000007919 */ /* 0x000e620000002500 */
[----:B------:R-:W2:Y:S01]  /*0030*/  S2R R2, SR_CTAID.Y ;  /* 0x0000000000027919 */ /* 0x000ea20000002600 */
[----:B0-----:R-:W-:-:S02]  /*0040*/  LOP3.LUT R4, R3, 0xffff, RZ, 0xc0, !PT ;  /* 0x0000ffff03047812 */ /* 0x001fc400078ec0ff */
[----:B-12---:R-:W-:-:S07]  /*0050*/  MOV R9, 0x70 ;  /* 0x0000007000097802 */ /* 0x006fce0000000f00 */
[----:B------:R-:W-:Y:S05]  /*0060*/  CALL.REL.NOINC `($__internal_1_$__cuda_sm20_div_u16) ;  /* 0x0000001800fc7944 */ /* 0x000fea0003c00000 */
[----:B------:R-:W0:Y:S01]  /*0070*/  S2R R4, SR_TID.X ;  /* 0x0000000000047919 */ /* 0x000e220000002100 */
[----:B------:R-:W-:Y:S01]  /*0080*/  ISETP.GT.U32.AND P1, PT, R3, 0xa, PT ;  /* 0x0000000a0300780c */ /* 0x000fe20003f24070 */
[----:B------:R-:W1:Y:S01]  /*0090*/  LDCU.64 UR6, c[0x0][0x358] ;  /* 0x00006b00ff0677ac */ /* 0x000e620008000a00 */
[----:B------:R-:W-:Y:S01]  /*00a0*/  IADD3 R6, PT, PT, R8, 0x1, RZ ;  /* 0x0000000108067810 */ /* 0x000fe20007ffe0ff */
[----:B------:R-:W2:Y:S01]  /*00b0*/  S2R R5, SR_TID.Y ;  /* 0x0000000000057919 */ /* 0x000ea20000002200 */
[----:B------:R-:W-:Y:S02]  /*00c0*/  IMAD.MOV.U32 R24, RZ, RZ, RZ ;  /* 0x000000ffff187224 */ /* 0x000fe400078e00ff */
[----:B------:R-:W-:-:S04]  /*00d0*/  LOP3.LUT R6, R6, 0xffff, RZ, 0xc0, !PT ;  /* 0x0000ffff06067812 */ /* 0x000fc800078ec0ff */
[----:B------:R-:W-:-:S03]  /*00e0*/  LOP3.LUT R7, R6, 0x3, RZ, 0xc0, !PT ;  /* 0x0000000306077812 */ /* 0x000fc600078ec0ff */
[----:B------:R-:W-:Y:S05]  /*00f0*/  @P1 BRA `(.L_x_14) ;  /* 0x0000000c000c1947 */ /* 0x000fea0003800000 */
[----:B------:R-:W3:Y:S01]  /*0100*/  S2UR UR5, SR_CgaCtaId ;  /* 0x00000000000579c3 */ /* 0x000ee20000008800 */
[----:B------:R-:W-:Y:S01]  /*0110*/  IMAD.SHL.U32 R9, R2, 0x40000, RZ ;  /* 0x0004000002097824 */ /* 0x000fe200078e00ff */
[----:B------:R-:W-:Y:S01]  /*0120*/  LOP3.LUT R11, R6, 0x3c, RZ, 0xc0, !PT ;  /* 0x0000003c060b7812 */ /* 0x000fe200078ec0ff */
[----:B------:R-:W-:Y:S01]  /*0130*/  UMOV UR4, 0x400 ;  /* 0x0000040000047882 */ /* 0x000fe20000000000 */
[----:B--2---:R-:W-:Y:S01]  /*0140*/  LEA R8, R2, R5, 0x5 ;  /* 0x0000000502087211 */ /* 0x004fe200078e28ff */
[----:B------:R-:W-:Y:S01]  /*0150*/  IMAD.MOV.U32 R24, RZ, RZ, RZ ;  /* 0x000000ffff187224 */ /* 0x000fe200078e00ff */
[----:B0-----:R-:W-:Y:S02]  /*0160*/  LOP3.LUT R16, R4, R9, RZ, 0xfc, !PT ;  /* 0x0000000904107212 */ /* 0x001fe400078efcff */
[----:B------:R-:W0:Y:S01]  /*0170*/  LDC.64 R12, c[0x0][0x380] ;  /* 0x0000e000ff0c7b82 */ /* 0x000e220000000a00 */
[----:B------:R-:W-:Y:S01]  /*0180*/  IADD3 R9, PT, PT, -R11, RZ, RZ ;  /* 0x000000ff0b097210 */ /* 0x000fe20007ffe1ff */
[C---:B------:R-:W-:Y:S01]  /*0190*/  IMAD R10, R3.reuse, 0x3, R8 ;  /* 0x00000003030a7824 */ /* 0x040fe200078e0208 */
[----:B------:R-:W-:Y:S01]  /*01a0*/  LEA R14, R3, R8, 0x1 ;  /* 0x00000008030e7211 */ /* 0x000fe200078e08ff */
[----:B------:R-:W-:Y:S01]  /*01b0*/  IMAD.IADD R8, R8, 0x1, R3 ;  /* 0x0000000108087824 */ /* 0x000fe200078e0203 */
[----:B------:R-:W-:Y:S01]  /*01c0*/  ISETP.GE.AND P0, PT, R9, RZ, PT ;  /* 0x000000ff0900720c */ /* 0x000fe20003f06270 */
[----:B------:R-:W-:Y:S01]  /*01d0*/  IMAD.SHL.U32 R11, R10, 0x2000, RZ ;  /* 0x000020000a0b7824 */ /* 0x000fe200078e00ff */
[----:B------:R-:W-:Y:S01]  /*01e0*/  SHF.L.U32 R15, R14, 0xd, RZ ;  /* 0x0000000d0e0f7819 */ /* 0x000fe200000006ff */
[----:B------:R-:W-:Y:S01]  /*01f0*/  IMAD.SHL.U32 R17, R8, 0x2000, RZ ;  /* 0x0000200008117824 */ /* 0x000fe200078e00ff */
[----:B------:R-:W-:-:S02]  /*0200*/  LEA R28, R5, R4, 0x5 ;  /* 0x00000004051c7211 */ /* 0x000fc400078e28ff */
[----:B------:R-:W-:Y:S02]  /*0210*/  LEA R19, R5, R16, 0xd ;  /* 0x0000001005137211 */ /* 0x000fe400078e68ff */
[C---:B------:R-:W-:Y:S02]  /*0220*/  LOP3.LUT R15, R4.reuse, R15, RZ, 0xfc, !PT ;  /* 0x0000000f040f7212 */ /* 0x040fe400078efcff */
[C---:B------:R-:W-:Y:S01]  /*0230*/  LOP3.LUT R11, R4.reuse, R11, RZ, 0xfc, !PT ;  /* 0x0000000b040b7212 */ /* 0x040fe200078efcff */
[----:B---3--:R-:W-:Y:S01]  /*0240*/  ULEA UR4, UR5, UR4, 0x18 ;  /* 0x0000000405047291 */ /* 0x008fe2000f8ec0ff */
[----:B------:R-:W-:Y:S01]  /*0250*/  LOP3.LUT R17, R4, R17, RZ, 0xfc, !PT ;  /* 0x0000001104117212 */ /* 0x000fe200078efcff */
[C---:B------:R-:W-:Y:S01]  /*0260*/  IMAD R26, R0.reuse, 0x20, R19 ;  /* 0x00000020001a7824 */ /* 0x040fe200078e0213 */
[C---:B------:R-:W-:Y:S01]  /*0270*/  LEA R8, R0.reuse, R11, 0x5 ;  /* 0x0000000b00087211 */ /* 0x040fe200078e28ff */
[C---:B------:R-:W-:Y:S01]  /*0280*/  IMAD R22, R0.reuse, 0x20, R15 ;  /* 0x0000002000167824 */ /* 0x040fe200078e020f */
[----:B------:R-:W-:-:S02]  /*0290*/  LEA R18, R0, R17, 0x5 ;  /* 0x0000001100127211 */ /* 0x000fc400078e28ff */
[----:B------:R-:W-:Y:S01]  /*02a0*/  LEA R28, R28, UR4, 0x2 ;  /* 0x000000041c1c7c11 */ /* 0x000fe2000f8e10ff */
[----:B------:R-:W-:Y:S06]  /*02b0*/  @P0 BRA `(.L_x_15) ;  /* 0x00000008003c0947 */ /* 0x000fec0003800000 */
[----:B------:R-:W-:Y:S01]  /*02c0*/  IMAD.MOV R10, RZ, RZ, -R9 ;  /* 0x000000ffff0a7224 */ /* 0x000fe200078e0a09 */
[----:B------:R-:W-:-:S04]  /*02d0*/  PLOP3.LUT P0, PT, PT, PT, PT, 0x80, 0x8 ;  /* 0x000000000008781c */ /* 0x000fc80003f0f070 */
[----:B------:R-:W-:-:S13]  /*02e0*/  ISETP.GT.AND P2, PT, R10, 0xc, PT ;  /* 0x0000000c0a00780c */ /* 0x000fda0003f44270 */
[----:B------:R-:W-:Y:S05]  /*02f0*/  @!P2 BRA `(.L_x_16) ;  /* 0x000000040064a947 */ /* 0x000fea0003800000 */
[----:B------:R-:W2:Y:S01]  /*0300*/  LDC.64 R10, c[0x0][0x380] ;  /* 0x0000e000ff0a7b82 */ /* 0x000ea20000000a00 */
[----:B------:R-:W-:-:S13]  /*0310*/  PLOP3.LUT P0, PT, PT, PT, PT, 0x8, 0x80 ;  /* 0x000000000080781c */ /* 0x000fda0003f0e170 */
.L_x_17:
        /* <DEDUP_REMOVED lines=8> */
[C---:B------:R-:W-:Y:S01]  /*03a0*/  LEA R26, R3.reuse, R26, 0xf ;  /* 0x0000001a031a7211 */ /* 0x040fe200078e78ff */
[C---:B------:R-:W-:Y:S02]  /*03b0*/  IMAD R25, R3.reuse, 0x8000, R18 ;  /* 0x0000800003197824 */ /* 0x040fe400078e0212 */
[----:B------:R-:W-:-:S02]  /*03c0*/  IMAD R18, R3, 0x80, R28 ;  /* 0x0000008003127824 */ /* 0x000fc400078e021c */
[----:B---3--:R-:W-:Y:S01]  /*03d0*/  IMAD.WIDE R16, R26, 0x4, R10 ;  /* 0x000000041a107825 */ /* 0x008fe200078e020a */
[----:B-1----:R-:W-:-:S03]  /*03e0*/  LEA R21, R3, R22, 0xf ;  /* 0x0000001603157211 */ /* 0x002fc600078e78ff */
[----:B0-----:R-:W-:Y:S02]  /*03f0*/  IMAD.WIDE R14, R25, 0x4, R10 ;  /* 0x00000004190e7825 */ /* 0x001fe400078e020a */
[----:B------:R-:W3:Y:S01]  /*0400*/  LDG.E R16, desc[UR6][R16.64] ;  /* 0x0000000610107981 */ /* 0x000ee2000c1e1900 */
[C---:B------:R-:W-:Y:S01]  /*0410*/  LEA R22, R3.reuse, R28, 0x8 ;  /* 0x0000001c03167211 */ /* 0x040fe200078e40ff */
[C---:B------:R-:W-:Y:S01]  /*0420*/  IMAD R8, R3.reuse, 0x8000, R8 ;  /* 0x0000800003087824 */ /* 0x040fe200078e0208 */
[C---:B------:R-:W-:Y:S01]  /*0430*/  LEA R26, R3.reuse, R26, 0xf ;  /* 0x0000001a031a7211 */ /* 0x040fe200078e78ff */
[----:B------:R-:W-:Y:S01]  /*0440*/  IMAD R25, R3, 0x8000, R25 ;  /* 0x0000800003197824 */ /* 0x000fe200078e0219 */
[----:B------:R0:W3:Y:S03]  /*0450*/  LDG.E R17, desc[UR6][R14.64] ;  /* 0x000000060e117981 */ /* 0x0000e6000c1e1900 */
        /* <DEDUP_REMOVED lines=13> */
[----:B0-----:R-:W-:-:S05]  /*0530*/  LEA R18, R3, R28, 0x9 ;  /* 0x0000001c03127211 */ /* 0x001fca00078e48ff */
[----:B---3--:R0:W-:Y:S01]  /*0540*/  STS [R18], R16 ;  /* 0x0000001012007388 */ /* 0x0081e20000000800 */
[C---:B------:R-:W-:Y:S01]  /*0550*/  LEA R28, R3.reuse, R18, 0x8 ;  /* 0x00000012031c7211 */ /* 0x040fe200078e40ff */
[C---:B------:R-:W-:Y:S02]  /*0560*/  IMAD R27, R3.reuse, 0x8000, R21 ;  /* 0x00008000031b7824 */ /* 0x040fe400078e0215 */
[----:B0-----:R-:W-:-:S05]  /*0570*/  IMAD R16, R3, 0x80, R18 ;  /* 0x0000008003107824 */ /* 0x001fca00078e0212 */
[----:B------:R0:W-:Y:S01]  /*0580*/  STS [R16], R17 ;  /* 0x0000001110007388 */ /* 0x0001e20000000800 */
[----:B------:R-:W-:Y:S01]  /*0590*/  IMAD.WIDE R20, R27, 0x4, R10 ;  /* 0x000000041b147825 */ /* 0x000fe200078e020a */
[----:B------:R-:W-:-:S03]  /*05a0*/  LEA R8, R3, R8, 0xf ;  /* 0x0000000803087211 */ /* 0x000fc600078e78ff */
[C---:B------:R-:W-:Y:S01]  /*05b0*/  IMAD R26, R3.reuse, 0x8000, R26 ;  /* 0x00008000031a7824 */ /* 0x040fe200078e021a */
[----:B------:R1:W3:Y:S01]  /*05c0*/  LDG.E R23, desc[UR6][R20.64] ;  /* 0x0000000614177981 */ /* 0x0002e2000c1e1900 */
[C---:B------:R-:W-:Y:S01]  /*05d0*/  LEA R25, R3.reuse, R25, 0xf ;  /* 0x0000001903197211 */ /* 0x040fe200078e78ff */
[C---:B------:R-:W-:Y:S02]  /*05e0*/  IMAD R27, R3.reuse, 0x8000, R27 ;  /* 0x00008000031b7824 */ /* 0x040fe400078e021b */
[----:B0-----:R-:W-:Y:S01]  /*05f0*/  IMAD.WIDE R16, R8, 0x4, R10 ;  /* 0x0000000408107825 */ /* 0x001fe200078e020a */
[----:B------:R-:W-:-:S03]  /*0600*/  LEA R8, R3, R8, 0xf ;  /* 0x0000000803087211 */ /* 0x000fc600078e78ff */
[----:B-1----:R-:W-:-:S06]  /*0610*/  IMAD.WIDE R20, R25, 0x4, R10 ;  /* 0x0000000419147825 */ /* 0x002fcc00078e020a */
[----:B------:R-:W3:Y:S04]  /*0620*/  LDG.E R20, desc[UR6][R20.64] ;  /* 0x0000000614147981 */ /* 0x000ee8000c1e1900 */
[----:B--2---:R0:W-:Y:S02]  /*0630*/  STS [R28], R29 ;  /* 0x0000001d1c007388 */ /* 0x0041e40000000800 */
[C---:B0-----:R-:W-:Y:S01]  /*0640*/  LEA R28, R3.reuse, R18, 0x9 ;  /* 0x00000012031c7211 */ /* 0x041fe200078e48ff */
[----:B------:R-:W-:-:S04]  /*0650*/  IMAD R29, R3, 0x180, R18 ;  /* 0x00000180031d7824 */ /* 0x000fc800078e0212 */
[----:B------:R-:W-:Y:S01]  /*0660*/  IMAD R18, R3, 0x80, R28 ;  /* 0x0000008003127824 */ /* 0x000fe200078e021c */
[----:B----4-:R0:W-:Y:S04]  /*0670*/  STS [R29], R22 ;  /* 0x000000161d007388 */ /* 0x0101e80000000800 */
[----:B------:R-:W-:Y:S04]  /*0680*/  STS [R28], R14 ;  /* 0x0000000e1c007388 */ /* 0x000fe80000000800 */
[----:B0-----:R0:W2:Y:S04]  /*0690*/  LDG.E R22, desc[UR6][R16.64] ;  /* 0x0000000610167981 */ /* 0x0010a8000c1e1900 */
[----:B-----5:R1:W-:Y:S01]  /*06a0*/  STS [R18], R15 ;  /* 0x0000000f12007388 */ /* 0x0203e20000000800 */
[----:B0-----:R-:W-:-:S04]  /*06b0*/  IMAD.WIDE R16, R27, 0x4, R10 ;  /* 0x000000041b107825 */ /* 0x001fc800078e020a */
[--C-:B-1----:R-:W-:Y:S01]  /*06c0*/  IMAD.WIDE R18, R26, 0x4, R10.reuse ;  /* 0x000000041a127825 */ /* 0x102fe200078e020a */
[----:B------:R-:W4:Y:S04]  /*06d0*/  LDG.E R14, desc[UR6][R16.64] ;  /* 0x00000006100e7981 */ /* 0x000f28000c1e1900 */
[----:B------:R0:W5:Y:S02]  /*06e0*/  LDG.E R29, desc[UR6][R18.64] ;  /* 0x00000006121d7981 */ /* 0x000164000c1e1900 */
[----:B0-----:R-:W-:-:S05]  /*06f0*/  IMAD.WIDE R18, R8, 0x4, R10 ;  /* 0x0000000408127825 */ /* 0x001fca00078e020a */
[----:B------:R0:W4:Y:S01]  /*0700*/  LDG.E R15, desc[UR6][R18.64] ;  /* 0x00000006120f7981 */ /* 0x000122000c1e1900 */
[----:B------:R-:W-:-:S05]  /*0710*/  IMAD R21, R3, 0x100, R28 ;  /* 0x0000010003157824 */ /* 0x000fca00078e021c */
[----:B---3--:R1:W-:Y:S02]  /*0720*/  STS [R21], R23 ;  /* 0x0000001715007388 */ /* 0x0083e40000000800 */
[C---:B-1----:R-:W-:Y:S01]  /*0730*/  IMAD R23, R3.reuse, 0x180, R28 ;  /* 0x0000018003177824 */ /* 0x042fe200078e021c */
[----:B------:R-:W-:-:S04]  /*0740*/  LEA R28, R3, R28, 0x9 ;  /* 0x0000001c031c7211 */ /* 0x000fc800078e48ff */
[C---:B0-----:R-:W-:Y:S01]  /*0750*/  LEA R19, R3.reuse, R28, 0x8 ;  /* 0x0000001c03137211 */ /* 0x041fe200078e40ff */
[C-C-:B------:R-:W-:Y:S02]  /*0760*/  IMAD R17, R3.reuse, 0x80, R28.reuse ;  /* 0x0000008003117824 */ /* 0x140fe400078e021c */
[----:B------:R-:W-:Y:S02]  /*0770*/  IMAD R16, R3, 0x180, R28 ;  /* 0x0000018003107824 */ /* 0x000fe400078e021c */
[----:B------:R-:W-:Y:S02]  /*0780*/  VIADD R9, R9, 0x10 ;  /* 0x0000001009097836 */ /* 0x000fe40000000000 */
[----:B------:R-:W-:-:S03]  /*0790*/  IMAD R24, R3, 0x4, R24 ;  /* 0x0000000403187824 */ /* 0x000fc600078e0218 */
[----:B------:R-:W-:Y:S02]  /*07a0*/  ISETP.GE.AND P2, PT, R9, -0xc, PT ;  /* 0xfffffff40900780c */ /* 0x000fe40003f46270 */
[----:B------:R-:W-:-:S04]  /*07b0*/  LEA R24, R3, R24, 0x2 ;  /* 0x0000001803187211 */ /* 0x000fc800078e10ff */
[C---:B------:R-:W-:Y:S01]  /*07c0*/  LEA R24, R3.reuse, R24, 0x2 ;  /* 0x0000001803187211 */ /* 0x040fe200078e10ff */
[C---:B------:R-:W-:Y:S01]  /*07d0*/  IMAD R18, R3.reuse, 0x8000, R25 ;  /* 0x0000800003127824 */ /* 0x040fe200078e0219 */
[C---:B------:R-:W-:Y:S01]  /*07e0*/  LEA R26, R3.reuse, R26, 0xf ;  /* 0x0000001a031a7211 */ /* 0x040fe200078e78ff */
[C---:B------:R-:W-:Y:S02]  /*07f0*/  IMAD R8, R3.reuse, 0x8000, R8 ;  /* 0x0000800003087824 */ /* 0x040fe400078e0208 */
[C---:B------:R-:W-:Y:S01]  /*0800*/  IMAD R24, R3.reuse, 0x4, R24 ;  /* 0x0000000403187824 */ /* 0x040fe200078e0218 */
[----:B--2---:R0:W-:Y:S04]  /*0810*/  STS [R23], R22 ;  /* 0x0000001617007388 */ /* 0x0041e80000000800 */
[----:B-----5:R1:W-:Y:S04]  /*0820*/  STS [R28], R29 ;  /* 0x0000001d1c007388 */ /* 0x0203e80000000800 */
[----:B------:R3:W-:Y:S04]  /*0830*/  STS [R17], R20 ;  /* 0x0000001411007388 */ /* 0x0007e80000000800 */
[----:B----4-:R3:W-:Y:S04]  /*0840*/  STS [R19], R14 ;  /* 0x0000000e13007388 */ /* 0x0107e80000000800 */
[----:B------:R3:W-:Y:S01]  /*0850*/  STS [R16], R15 ;  /* 0x0000000f10007388 */ /* 0x0007e20000000800 */
[----:B0-----:R-:W-:-:S02]  /*0860*/  LEA R22, R3, R27, 0xf ;  /* 0x0000001b03167211 */ /* 0x001fc400078e78ff */
[----:B-1----:R-:W-:Y:S01]  /*0870*/  LEA R28, R3, R28, 0x9 ;  /* 0x0000001c031c7211 */ /* 0x002fe200078e48ff */
[----:B------:R-:W-:Y:S06]  /*0880*/  @!P2 BRA `(.L_x_17) ;  /* 0xfffffff800a4a947 */ /* 0x000fec000383ffff */
.L_x_16:
[----:B------:R-:W-:-:S05]  /*0890*/  IMAD.MOV R10, RZ, RZ, -R9 ;  /* 0x000000ffff0a7224 */ /* 0x000fca00078e0a09 */
[----:B------:R-:W-:-:S13]  /*08a0*/  ISETP.GT.AND P2, PT, R10, 0x4, PT ;  /* 0x000000040a00780c */ /* 0x000fda0003f44270 */
[----:B------:R-:W-:Y:S05]  /*08b0*/  @!P2 BRA `(.L_x_18) ;  /* 0x0000000000b4a947 */ /* 0x000fea0003800000 */
[----:B---3--:R-:W2:Y:S01]  /*08c0*/  LDC.64 R14, c[0x0][0x380] ;  /* 0x0000e000ff0e7b82 */ /* 0x008ea20000000a00 */
[----:B------:R-:W-:Y:S02]  /*08d0*/  IMAD R23, R3, 0x8000, R18 ;  /* 0x0000800003177824 */ /* 0x000fe400078e0212 */
[----:B--2---:R-:W-:-:S04]  /*08e0*/  IMAD.WIDE R16, R26, 0x4, R14 ;  /* 0x000000041a107825 */ /* 0x004fc800078e020e */
[--C-:B------:R-:W-:Y:S01]  /*08f0*/  IMAD.WIDE R10, R22, 0x4, R14.reuse ;  /* 0x00000004160a7825 */ /* 0x100fe200078e020e */
[----:B-1----:R1:W2:Y:S01]  /*0900*/  LDG.E R25, desc[UR6][R16.64] ;  /* 0x0000000610197981 */ /* 0x0022a2000c1e1900 */
[C---:B------:R-:W-:Y:S02]  /*0910*/  LEA R22, R3.reuse, R22, 0xf ;  /* 0x0000001603167211 */ /* 0x040fe400078e78ff */
[--C-:B------:R-:W-:Y:S02]  /*0920*/  IMAD.WIDE R20, R18, 0x4, R14.reuse ;  /* 0x0000000412147825 */ /* 0x100fe400078e020e */
[----:B------:R3:W4:Y:S02]  /*0930*/  LDG.E R11, desc[UR6][R10.64] ;  /* 0x000000060a0b7981 */ /* 0x000724000c1e1900 */
[----:B-1----:R-:W-:Y:S02]  /*0940*/  IMAD.WIDE R16, R8, 0x4, R14 ;  /* 0x0000000408107825 */ /* 0x002fe400078e020e */
[----:B------:R1:W5:Y:S01]  /*0950*/  LDG.E R27, desc[UR6][R20.64] ;  /* 0x00000006141b7981 */ /* 0x000362000c1e1900 */
[C---:B---3--:R-:W-:Y:S01]  /*0960*/  LEA R10, R3.reuse, R26, 0xf ;  /* 0x0000001a030a7211 */ /* 0x048fe200078e78ff */
[----:B------:R-:W-:-:S02]  /*0970*/  IMAD R8, R3, 0x8000, R8 ;  /* 0x0000800003087824 */ /* 0x000fc400078e0208 */
[----:B------:R3:W4:Y:S01]  /*0980*/  LDG.E R26, desc[UR6][R16.64] ;  /* 0x00000006101a7981 */ /* 0x000722000c1e1900 */
[----:B------:R-:W-:-:S04]  /*0990*/  IMAD.WIDE R18, R23, 0x4, R14 ;  /* 0x0000000417127825 */ /* 0x000fc800078e020e */
[--C-:B-1----:R-:W-:Y:S02]  /*09a0*/  IMAD.WIDE R20, R22, 0x4, R14.reuse ;  /* 0x0000000416147825 */ /* 0x102fe400078e020e */
[----:B------:R1:W4:Y:S02]  /*09b0*/  LDG.E R19, desc[UR6][R18.64] ;  /* 0x0000000612137981 */ /* 0x000324000c1e1900 */
[--C-:B---3--:R-:W-:Y:S02]  /*09c0*/  IMAD.WIDE R16, R10, 0x4, R14.reuse ;  /* 0x000000040a107825 */ /* 0x108fe400078e020e */
[----:B------:R-:W3:Y:S02]  /*09d0*/  LDG.E R20, desc[UR6][R20.64] ;  /* 0x0000000614147981 */ /* 0x000ee4000c1e1900 */
[----:B------:R-:W-:Y:S02]  /*09e0*/  IMAD.WIDE R14, R8, 0x4, R14 ;  /* 0x00000004080e7825 */ /* 0x000fe400078e020e */
[----:B------:R0:W3:Y:S04]  /*09f0*/  LDG.E R29, desc[UR6][R16.64] ;  /* 0x00000006101d7981 */ /* 0x0000e8000c1e1900 */
[----:B------:R0:W3:Y:S01]  /*0a00*/  LDG.E R14, desc[UR6][R14.64] ;  /* 0x000000060e0e7981 */ /* 0x0000e2000c1e1900 */
[----:B-1----:R-:W-:-:S02]  /*0a10*/  LEA R18, R3, R28, 0x7 ;  /* 0x0000001c03127211 */ /* 0x002fc400078e38ff */
[C---:B0-----:R-:W-:Y:S01]  /*0a20*/  LEA R16, R3.reuse, R28, 0x9 ;  /* 0x0000001c03107211 */ /* 0x041fe200078e48ff */
[C-C-:B------:R-:W-:Y:S02]  /*0a30*/  IMAD R17, R3.reuse, 0x180, R28.reuse ;  /* 0x0000018003117824 */ /* 0x140fe400078e021c */
[C---:B------:R-:W-:Y:S02]  /*0a40*/  IMAD R15, R3.reuse, 0x100, R28 ;  /* 0x00000100030f7824 */ /* 0x040fe400078e021c */
[C---:B------:R-:W-:Y:S02]  /*0a50*/  IMAD R21, R3.reuse, 0x80, R16 ;  /* 0x0000008003157824 */ /* 0x040fe400078e0210 */
[C---:B------:R-:W-:Y:S01]  /*0a60*/  IMAD R24, R3.reuse, 0x4, R24 ;  /* 0x0000000403187824 */ /* 0x040fe200078e0218 */
[----:B------:R-:W-:Y:S01]  /*0a70*/  PLOP3.LUT P0, PT, PT, PT, PT, 0x8, 0x80 ;  /* 0x000000000080781c */ /* 0x000fe20003f0e170 */
[----:B------:R-:W-:Y:S01]  /*0a80*/  IMAD R22, R3, 0x8000, R22 ;  /* 0x0000800003167824 */ /* 0x000fe200078e0216 */
[----:B------:R-:W-:Y:S01]  /*0a90*/  IADD3 R9, PT, PT, R9, 0x8, RZ ;  /* 0x0000000809097810 */ /* 0x000fe20007ffe0ff */
[C---:B------:R-:W-:Y:S01]  /*0aa0*/  IMAD R24, R3.reuse, 0x4, R24 ;  /* 0x0000000403187824 */ /* 0x040fe200078e0218 */
[C---:B------:R-:W-:Y:S01]  /*0ab0*/  LEA R8, R3.reuse, R8, 0xf ;  /* 0x0000000803087211 */ /* 0x040fe200078e78ff */
[----:B--2---:R-:W-:Y:S04]  /*0ac0*/  STS [R28], R25 ;  /* 0x000000191c007388 */ /* 0x004fe80000000800 */
[----:B-----5:R-:W-:Y:S04]  /*0ad0*/  STS [R18], R27 ;  /* 0x0000001b12007388 */ /* 0x020fe80000000800 */
[----:B----4-:R0:W-:Y:S04]  /*0ae0*/  STS [R15], R11 ;  /* 0x0000000b0f007388 */ /* 0x0101e80000000800 */
[----:B------:R1:W-:Y:S01]  /*0af0*/  STS [R17], R26 ;  /* 0x0000001a11007388 */ /* 0x0003e20000000800 */
[C---:B0-----:R-:W-:Y:S01]  /*0b00*/  LEA R11, R3.reuse, R16, 0x8 ;  /* 0x00000010030b7211 */ /* 0x041fe200078e40ff */
[----:B------:R-:W-:-:S02]  /*0b10*/  IMAD R15, R3, 0x180, R16 ;  /* 0x00000180030f7824 */ /* 0x000fc400078e0210 */
[----:B---3--:R2:W-:Y:S04]  /*0b20*/  STS [R16], R29 ;  /* 0x0000001d10007388 */ /* 0x0085e80000000800 */
[----:B------:R2:W-:Y:S04]  /*0b30*/  STS [R21], R19 ;  /* 0x0000001315007388 */ /* 0x0005e80000000800 */
[----:B------:R2:W-:Y:S04]  /*0b40*/  STS [R11], R20 ;  /* 0x000000140b007388 */ /* 0x0005e80000000800 */
[----:B------:R2:W-:Y:S01]  /*0b50*/  STS [R15], R14 ;  /* 0x0000000e0f007388 */ /* 0x0005e20000000800 */
[C---:B------:R-:W-:Y:S01]  /*0b60*/  LEA R18, R3.reuse, R23, 0xf ;  /* 0x0000001703127211 */ /* 0x040fe200078e78ff */
[C---:B-1----:R-:W-:Y:S01]  /*0b70*/  IMAD R26, R3.reuse, 0x8000, R10 ;  /* 0x00008000031a7824 */ /* 0x042fe200078e020a */
[----:B------:R-:W-:-:S07]  /*0b80*/  LEA R28, R3, R16, 0x9 ;  /* 0x00000010031c7211 */ /* 0x000fce00078e48ff */
.L_x_18:
[----:B------:R-:W-:-:S13]  /*0b90*/  ISETP.NE.OR P0, PT, R9, RZ, P0 ;  /* 0x000000ff0900720c */ /* 0x000fda0000705670 */
[----:B------:R-:W-:Y:S05]  /*0ba0*/  @!P0 BRA `(.L_x_14) ;  /* 0x0000000000608947 */ /* 0x000fea0003800000 */
.L_x_15:
        /* <DEDUP_REMOVED lines=8> */
[C-C-:B------:R-:W-:Y:S01]  /*0c30*/  IMAD R19, R3.reuse, 0x80, R28.reuse ;  /* 0x0000008003137824 */ /* 0x140fe200078e021c */
[C---:B------:R-:W-:Y:S01]  /*0c40*/  LEA R23, R3.reuse, R28, 0x8 ;  /* 0x0000001c03177211 */ /* 0x040fe200078e40ff */
[----:B------:R-:W-:-:S02]  /*0c50*/  IMAD R25, R3, 0x180, R28 ;  /* 0x0000018003197824 */ /* 0x000fc400078e021c */
[----:B------:R-:W-:-:S05]  /*0c60*/  VIADD R9, R9, 0x4 ;  /* 0x0000000409097836 */ /* 0x000fca0000000000 */
[----:B------:R-:W-:Y:S01]  /*0c70*/  ISETP.NE.AND P0, PT, R9, RZ, PT ;  /* 0x000000ff0900720c */ /* 0x000fe20003f05270 */
[C---:B------:R-:W-:Y:S01]  /*0c80*/  IMAD R8, R3.reuse, 0x8000, R8 ;  /* 0x0000800003087824 */ /* 0x040fe200078e0208 */
[C---:B------:R-:W-:Y:S01]  /*0c90*/  LEA R24, R3.reuse, R24, 0x2 ;  /* 0x0000001803187211 */ /* 0x040fe200078e10ff */
[C---:B------:R-:W-:Y:S01]  /*0ca0*/  IMAD R18, R3.reuse, 0x8000, R18 ;  /* 0x0000800003127824 */ /* 0x040fe200078e0212 */
        /* <DEDUP_REMOVED lines=8> */
.L_x_14:
[----:B------:R-:W-:-:S13]  /*0d30*/  ISETP.NE.AND P0, PT, R7, RZ, PT ;  /* 0x000000ff0700720c */ /* 0x000fda0003f05270 */
[----:B------:R-:W-:Y:S05]  /*0d40*/  @!P0 BRA `(.L_x_19) ;  /* 0x0000000000508947 */ /* 0x000fea0003800000 */
[----:B------:R-:W4:Y:S01]  /*0d50*/  S2UR UR5, SR_CgaCtaId ;  /* 0x00000000000579c3 */ /* 0x000f220000008800 */
[----:B--2---:R-:W-:Y:S01]  /*0d60*/  IADD3 R11, PT, PT, R24, R5, RZ ;  /* 0x00000005180b7210 */ /* 0x004fe20007ffe0ff */
[----:B------:R-:W-:Y:S01]  /*0d70*/  UMOV UR4, 0x400 ;  /* 0x0000040000047882 */ /* 0x000fe20000000000 */
[----:B-1-3--:R-:W-:-:S03]  /*0d80*/  IADD3 R14, PT, PT, -R7, RZ, RZ ;  /* 0x000000ff070e7210 */ /* 0x00afc60007ffe1ff */
[----:B------:R-:W-:Y:S02]  /*0d90*/  IMAD R10, R2, 0x20, R11 ;  /* 0x00000020020a7824 */ /* 0x000fe400078e020b */
[----:B------:R-:W1:Y:S01]  /*0da0*/  LDC.64 R8, c[0x0][0x380] ;  /* 0x0000e000ff087b82 */ /* 0x000e620000000a00 */
[----:B0-----:R-:W-:Y:S02]  /*0db0*/  IMAD R11, R11, 0x20, R4 ;  /* 0x000000200b0b7824 */ /* 0x001fe400078e0204 */
[----:B------:R-:W-:-:S04]  /*0dc0*/  SHF.L.U32 R13, R10, 0xd, RZ ;  /* 0x0000000d0a0d7819 */ /* 0x000fc800000006ff */
[----:B------:R-:W-:-:S05]  /*0dd0*/  LOP3.LUT R13, R4, R13, RZ, 0xfc, !PT ;  /* 0x0000000d040d7212 */ /* 0x000fca00078efcff */
[----:B------:R-:W-:Y:S01]  /*0de0*/  IMAD R13, R0, 0x20, R13 ;  /* 0x00000020000d7824 */ /* 0x000fe200078e020d */
[----:B----4-:R-:W-:-:S06]  /*0df0*/  ULEA UR4, UR5, UR4, 0x18 ;  /* 0x0000000405047291 */ /* 0x010fcc000f8ec0ff */
[----:B------:R-:W-:-:S07]  /*0e00*/  LEA R12, R11, UR4, 0x2 ;  /* 0x000000040b0c7c11 */ /* 0x000fce000f8e10ff */
.L_x_20:
[----:B-1----:R-:W-:-:S06]  /*0e10*/  IMAD.WIDE R10, R13, 0x4, R8 ;  /* 0x000000040d0a7825 */ /* 0x002fcc00078e0208 */
[----:B------:R-:W2:Y:S01]  /*0e20*/  LDG.E R11, desc[UR6][R10.64] ;  /* 0x000000060a0b7981 */ /* 0x000ea2000c1e1900 */
[----:B------:R-:W-:Y:S01]  /*0e30*/  IADD3 R14, PT, PT, R14, 0x1, RZ ;  /* 0x000000010e0e7810 */ /* 0x000fe20007ffe0ff */
[----:B------:R-:W-:-:S03]  /*0e40*/  IMAD R13, R3, 0x2000, R13 ;  /* 0x00002000030d7824 */ /* 0x000fc600078e020d */
[----:B------:R-:W-:Y:S01]  /*0e50*/  ISETP.NE.AND P0, PT, R14, RZ, PT ;  /* 0x000000ff0e00720c */ /* 0x000fe20003f05270 */
[----:B--2---:R0:W-:Y:S02]  /*0e60*/  STS [R12], R11 ;  /* 0x0000000b0c007388 */ /* 0x0041e40000000800 */
[----:B0-----:R-:W-:-:S10]  /*0e70*/  LEA R12, R3, R12, 0x7 ;  /* 0x0000000c030c7211 */ /* 0x001fd400078e38ff */
[----:B------:R-:W-:Y:S05]  /*0e80*/  @P0 BRA `(.L_x_20) ;  /* 0xfffffffc00e00947 */ /* 0x000fea000383ffff */
.L_x_19:
[----:B------:R-:W-:Y:S01]  /*0e90*/  BAR.SYNC.DEFER_BLOCKING 0x0 ;  /* 0x0000000000007b1d */ /* 0x000fe20000010000 */
[----:B------:R-:W-:-:S05]  /*0ea0*/  IMAD.MOV.U32 R8, RZ, RZ, RZ ;  /* 0x000000ffff087224 */ /* 0x000fca00078e00ff */
[----:B------:R-:W-:Y:S05]  /*0eb0*/  @P1 BRA `(.L_x_21) ;  /* 0x0000000c000c1947 */ /* 0x000fea0003800000 */
[----:B------:R-:W4:Y:S01]  /*0ec0*/  S2UR UR5, SR_CgaCtaId ;  /* 0x00000000000579c3 */ /* 0x000f220000008800 */
[----:B------:R-:W-:Y:S01]  /*0ed0*/  LOP3.LUT R6, R6, 0x3c, RZ, 0xc0, !PT ;  /* 0x0000003c06067812 */ /* 0x000fe200078ec0ff */
[C---:B--23--:R-:W-:Y:S01]  /*0ee0*/  IMAD.SHL.U32 R15, R0.reuse, 0x40000, RZ ;  /* 0x00040000000f7824 */ /* 0x04cfe200078e00ff */
[----:B-1----:R-:W-:Y:S01]  /*0ef0*/  LEA R10, R0, R5, 0x5 ;  /* 0x00000005000a7211 */ /* 0x002fe200078e28ff */
[----:B------:R-:W-:Y:S01]  /*0f00*/  UMOV UR4, 0x400 ;  /* 0x0000040000047882 */ /* 0x000fe20000000000 */
[----:B------:R-:W-:Y:S01]  /*0f10*/  IADD3 R6, PT, PT, -R6, RZ, RZ ;  /* 0x000000ff06067210 */ /* 0x000fe20007ffe1ff */
[----:B------:R-:W-:Y:S01]  /*0f20*/  IMAD.MOV.U32 R8, RZ, RZ, RZ ;  /* 0x000000ffff087224 */ /* 0x000fe200078e00ff */
[----:B0-----:R-:W-:Y:S01]  /*0f30*/  LOP3.LUT R14, R4, R15, RZ, 0xfc, !PT ;  /* 0x0000000f040e7212 */ /* 0x001fe200078efcff */
[----:B------:R-:W0:Y:S01]  /*0f40*/  LDC.64 R12, c[0x0][0x388] ;  /* 0x0000e200ff0c7b82 */ /* 0x000e220000000a00 */
[C-C-:B------:R-:W-:Y:S01]  /*0f50*/  IMAD R9, R3.reuse, 0x3, R10.reuse ;  /* 0x0000000303097824 */ /* 0x140fe200078e020a */
[----:B------:R-:W-:Y:S01]  /*0f60*/  ISETP.GE.AND P0, PT, R6, RZ, PT ;  /* 0x000000ff0600720c */ /* 0x000fe20003f06270 */
[----:B------:R-:W-:Y:S01]  /*0f70*/  IMAD R11, R3, 0x2, R10 ;  /* 0x00000002030b7824 */ /* 0x000fe200078e020a */
[----:B------:R-:W-:Y:S01]  /*0f80*/  IADD3 R10, PT, PT, R10, R3, RZ ;  /* 0x000000030a0a7210 */ /* 0x000fe20007ffe0ff */
[----:B------:R-:W-:Y:S01]  /*0f90*/  IMAD.SHL.U32 R9, R9, 0x2000, RZ ;  /* 0x0000200009097824 */ /* 0x000fe200078e00ff */
[----:B------:R-:W-:-:S02]  /*0fa0*/  LEA R22, R4, R5, 0x5 ;  /* 0x0000000504167211 */ /* 0x000fc400078e28ff */
[----:B------:R-:W-:Y:S01]  /*0fb0*/  SHF.L.U32 R11, R11, 0xd, RZ ;  /* 0x0000000d0b0b7819 */ /* 0x000fe200000006ff */
[----:B------:R-:W-:Y:S01]  /*0fc0*/  IMAD.SHL.U32 R15, R10, 0x2000, RZ ;  /* 0x000020000a0f7824 */ /* 0x000fe200078e00ff */
[C---:B------:R-:W-:Y:S02]  /*0fd0*/  LOP3.LUT R9, R4.reuse, R9, RZ, 0xfc, !PT ;  /* 0x0000000904097212 */ /* 0x040fe400078efcff */
[----:B------:R-:W-:Y:S02]  /*0fe0*/  LEA R17, R5, R14, 0xd ;  /* 0x0000000e05117211 */ /* 0x000fe400078e68ff */
[----:B------:R-:W-:Y:S01]  /*0ff0*/  LOP3.LUT R11, R4, R11, RZ, 0xfc, !PT ;  /* 0x0000000b040b7212 */ /* 0x000fe200078efcff */
[----:B------:R-:W-:Y:S01]  /*1000*/  IMAD R26, R2, 0x20, R9 ;  /* 0x00000020021a7824 */ /* 0x000fe200078e0209 */
[----:B----4-:R-:W-:Y:S01]  /*1010*/  ULEA UR4, UR5, UR4, 0x18 ;  /* 0x0000000405047291 */ /* 0x010fe2000f8ec0ff */
[----:B------:R-:W-:Y:S02]  /*1020*/  LOP3.LUT R15, R4, R15, RZ, 0xfc, !PT ;  /* 0x0000000f040f7212 */ /* 0x000fe400078efcff */
[----:B------:R-:W-:-:S02]  /*1030*/  LEA R28, R2, R17, 0x5 ;  /* 0x00000011021c7211 */ /* 0x000fc400078e28ff */
[----:B------:R-:W-:Y:S02]  /*1040*/  LEA R16, R2, R11, 0x5 ;  /* 0x0000000b02107211 */ /* 0x000fe400078e28ff */
[----:B------:R-:W-:Y:S02]  /*1050*/  LEA R22, R22, UR4, 0x2 ;  /* 0x0000000416167c11 */ /* 0x000fe4000f8e10ff */
[----:B------:R-:W-:Y:S01]  /*1060*/  LEA R18, R2, R15, 0x5 ;  /* 0x0000000f02127211 */ /* 0x000fe200078e28ff */
[----:B------:R-:W-:Y:S06]  /*1070*/  @P0 BRA `(.L_x_22) ;  /* 0x00000008003c0947 */ /* 0x000fec0003800000 */
[----:B------:R-:W-:Y:S01]  /*1080*/  IMAD.MOV R9, RZ, RZ, -R6 ;  /* 0x000000ffff097224 */ /* 0x000fe200078e0a06 */
[----:B------:R-:W-:-:S04]  /*1090*/  PLOP3.LUT P0, PT, PT, PT, PT, 0x80, 0x8 ;  /* 0x000000000008781c */ /* 0x000fc80003f0f070 */
[----:B------:R-:W-:-:S13]  /*10a0*/  ISETP.GT.AND P1, PT, R9, 0xc, PT ;  /* 0x0000000c0900780c */ /* 0x000fda0003f24270 */
[----:B------:R-:W-:Y:S05]  /*10b0*/  @!P1 BRA `(.L_x_23) ;  /* 0x0000000400649947 */ /* 0x000fea0003800000 */
[----:B------:R-:W1:Y:S01]  /*10c0*/  LDC.64 R14, c[0x0][0x388] ;  /* 0x0000e200ff0e7b82 */ /* 0x000e620000000a00 */
[----:B------:R-:W-:-:S13]  /*10d0*/  PLOP3.LUT P0, PT, PT, PT, PT, 0x8, 0x80 ;  /* 0x000000000080781c */ /* 0x000fda0003f0e170 */
.L_x_24:
[----:B--2---:R2:W3:Y:S01]  /*10e0*/  LDS R19, [R22] ;  /* 0x0000000016137984 */ /* 0x0044e20000000800 */
[CC--:B------:R-:W-:Y:S01]  /*10f0*/  LEA R9, R3.reuse, R22.reuse, 0x2 ;  /* 0x0000001603097211 */ /* 0x0c0fe200078e10ff */
[C-C-:B------:R-:W-:Y:S01]  /*1100*/  IMAD R25, R3.reuse, 0xc, R22.reuse ;  /* 0x0000000c03197824 */ /* 0x140fe200078e0216 */
[C---:B------:R-:W-:Y:S01]  /*1110*/  LEA R10, R3.reuse, R22, 0x3 ;  /* 0x00000016030a7211 */ /* 0x040fe200078e18ff */
[C---:B------:R-:W-:Y:S01]  /*1120*/  IMAD R24, R3.reuse, 0x10, R22 ;  /* 0x0000001003187824 */ /* 0x040fe200078e0216 */
[----:B------:R-:W-:Y:S01]  /*1130*/  IADD3 R6, PT, PT, R6, 0x10, RZ ;  /* 0x0000001006067810 */ /* 0x000fe20007ffe0ff */
[----:B-1----:R-:W-:Y:S01]  /*1140*/  IMAD.WIDE R20, R28, 0x4, R14 ;  /* 0x000000041c147825 */ /* 0x002fe200078e020e */
[----:B------:R-:W1:Y:S02]  /*1150*/  LDS R9, [R9] ;  /* 0x0000000009097984 */ /* 0x000e640000000800 */
[CC--:B------:R-:W-:Y:S01]  /*1160*/  LEA R11, R3.reuse, R24.reuse, 0x2 ;  /* 0x00000018030b7211 */ /* 0x0c0fe200078e10ff */
[C-C-:B--2---:R-:W-:Y:S01]  /*1170*/  IMAD R22, R3.reuse, 0xc, R24.reuse ;  /* 0x0000000c03167824 */ /* 0x144fe200078e0218 */
[----:B------:R-:W2:Y:S01]  /*1180*/  LDS R10, [R10] ;  /* 0x000000000a0a7984 */ /* 0x000ea20000000800 */
[C---:B------:R-:W-:Y:S01]  /*1190*/  LEA R27, R3.reuse, R24, 0x3 ;  /* 0x00000018031b7211 */ /* 0x040fe200078e18ff */
[C---:B------:R-:W-:Y:S01]  /*11a0*/  IMAD R17, R3.reuse, 0x10, R24 ;  /* 0x0000001003117824 */ /* 0x040fe200078e0218 */
[----:B------:R-:W-:Y:S01]  /*11b0*/  ISETP.GE.AND P1, PT, R6, -0xc, PT ;  /* 0xfffffff40600780c */ /* 0x000fe20003f26270 */
[----:B------:R-:W4:Y:S01]  /*11c0*/  LDS R25, [R25] ;  /* 0x0000000019197984 */ /* 0x000f220000000800 */
[----:B------:R-:W-:-:S03]  /*11d0*/  IMAD R8, R3, 0x4, R8 ;  /* 0x0000000403087824 */ /* 0x000fc600078e0208 */
[----:B------:R-:W5:Y:S02]  /*11e0*/  LDS R23, [R24] ;  /* 0x0000000018177984 */ /* 0x000f640000000800 */
[C---:B------:R-:W-:Y:S02]  /*11f0*/  LEA R8, R3.reuse, R8, 0x2 ;  /* 0x0000000803087211 */ /* 0x040fe400078e10ff */
[----:B------:R-:W0:Y:S03]  /*1200*/  LDS R11, [R11] ;  /* 0x000000000b0b7984 */ /* 0x000e260000000800 */
[C---:B------:R-:W-:Y:S01]  /*1210*/  IMAD R8, R3.reuse, 0x4, R8 ;  /* 0x0000000403087824 */ /* 0x040fe200078e0208 */
[----:B------:R-:W0:Y:S04]  /*1220*/  LDS R27, [R27] ;  /* 0x000000001b1b7984 */ /* 0x000e280000000800 */
[----:B------:R-:W-:Y:S01]  /*1230*/  LDS R24, [R17] ;  /* 0x0000000011187984 */ /* 0x000fe20000000800 */
[----:B------:R-:W-:-:S03]  /*1240*/  LEA R8, R3, R8, 0x2 ;  /* 0x0000000803087211 */ /* 0x000fc600078e10ff */
[----:B---3--:R3:W-:Y:S02]  /*1250*/  STG.E desc[UR6][R20.64], R19 ;  /* 0x0000001314007986 */ /* 0x0087e4000c101906 */
[--C-:B---3--:R-:W-:Y:S01]  /*1260*/  IMAD.WIDE R20, R18, 0x4, R14.reuse ;  /* 0x0000000412147825 */ /* 0x108fe200078e020e */
[C---:B------:R-:W-:Y:S02]  /*1270*/  LEA R19, R3.reuse, R28, 0xf ;  /* 0x0000001c03137211 */ /* 0x040fe400078e78ff */
[----:B------:R-:W-:Y:S02]  /*1280*/  LEA R18, R3, R18, 0xf ;  /* 0x0000001203127211 */ /* 0x000fe400078e78ff */
[----:B-1----:R1:W-:Y:S01]  /*1290*/  STG.E desc[UR6][R20.64], R9 ;  /* 0x0000000914007986 */ /* 0x0023e2000c101906 */
[----:B------:R-:W-:-:S03]  /*12a0*/  IMAD.WIDE R28, R19, 0x4, R14 ;  /* 0x00000004131c7825 */ /* 0x000fc600078e020e */
[----:B------:R-:W3:Y:S01]  /*12b0*/  LDS R9, [R22] ;  /* 0x0000000016097984 */ /* 0x000ee20000000800 */
[----:B-1----:R-:W-:-:S04]  /*12c0*/  IMAD.WIDE R20, R16, 0x4, R14 ;  /* 0x0000000410147825 */ /* 0x002fc800078e020e */
[C---:B------:R-:W-:Y:S01]  /*12d0*/  IMAD R16, R3.reuse, 0x8000, R16 ;  /* 0x0000800003107824 */ /* 0x040fe200078e0210 */
[----:B--2---:R1:W-:Y:S02]  /*12e0*/  STG.E desc[UR6][R20.64], R10 ;  /* 0x0000000a14007986 */ /* 0x0043e4000c101906 */
[----:B-1----:R-:W-:Y:S01]  /*12f0*/  IMAD.WIDE R20, R26, 0x4, R14 ;  /* 0x000000041a147825 */ /* 0x002fe200078e020e */
[----:B------:R-:W-:-:S04]  /*1300*/  LEA R26, R3, R26, 0xf ;  /* 0x0000001a031a7211 */ /* 0x000fc800078e78ff */
[----:B----4-:R1:W-:Y:S04]  /*1310*/  STG.E desc[UR6][R20.64], R25 ;  /* 0x0000001914007986 */ /* 0x0103e8000c101906 */
[----:B-----5:R2:W-:Y:S01]  /*1320*/  STG.E desc[UR6][R28.64], R23 ;  /* 0x000000171c007986 */ /* 0x0205e2000c101906 */
[C---:B-1----:R-:W-:Y:S01]  /*1330*/  LEA R25, R3.reuse, R17, 0x2 ;  /* 0x0000001103197211 */ /* 0x042fe200078e10ff */
[--C-:B------:R-:W-:Y:S01]  /*1340*/  IMAD.WIDE R20, R26, 0x4, R14.reuse ;  /* 0x000000041a147825 */ /* 0x100fe200078e020e */
[C---:B------:R-:W-:Y:S02]  /*1350*/  LEA R26, R3.reuse, R26, 0xf ;  /* 0x0000001a031a7211 */ /* 0x040fe400078e78ff */
[C---:B--2---:R-:W-:Y:S01]  /*1360*/  LEA R28, R3.reuse, R19, 0xf ;  /* 0x00000013031c7211 */ /* 0x044fe200078e78ff */
[----:B------:R-:W-:Y:S01]  /*1370*/  IMAD.WIDE R22, R18, 0x4, R14 ;  /* 0x0000000412167825 */ /* 0x000fe200078e020e */
[----:B------:R-:W1:Y:S01]  /*1380*/  LDS R25, [R25] ;  /* 0x0000000019197984 */ /* 0x000e620000000800 */
[----:B------:R-:W-:-:S02]  /*1390*/  LEA R18, R3, R18, 0xf ;  /* 0x0000001203127211 */ /* 0x000fc400078e78ff */
[----:B------:R-:W-:Y:S01]  /*13a0*/  IMAD R29, R3, 0xc, R17 ;  /* 0x0000000c031d7824 */ /* 0x000fe200078e0211 */
[----:B0-----:R0:W-:Y:S02]  /*13b0*/  STG.E desc[UR6][R22.64], R11 ;  /* 0x0000000b16007986 */ /* 0x0011e4000c101906 */
[----:B0-----:R-:W-:-:S04]  /*13c0*/  IMAD.WIDE R10, R16, 0x4, R14 ;  /* 0x00000004100a7825 */ /* 0x001fc800078e020e */
[C---:B------:R-:W-:Y:S01]  /*13d0*/  IMAD R22, R3.reuse, 0x8, R17 ;  /* 0x0000000803167824 */ /* 0x040fe200078e0211 */
[----:B------:R0:W-:Y:S01]  /*13e0*/  STG.E desc[UR6][R10.64], R27 ;  /* 0x0000001b0a007986 */ /* 0x0001e2000c101906 */
[----:B------:R-:W-:-:S03]  /*13f0*/  IMAD R16, R3, 0x8000, R16 ;  /* 0x0000800003107824 */ /* 0x000fc600078e0210 */
[----:B------:R2:W4:Y:S04]  /*1400*/  LDS R19, [R22] ;  /* 0x0000000016137984 */ /* 0x0005280000000800 */
[----:B---3--:R3:W-:Y:S01]  /*1410*/  STG.E desc[UR6][R20.64], R9 ;  /* 0x0000000914007986 */ /* 0x0087e2000c101906 */
[C---:B0-----:R-:W-:Y:S01]  /*1420*/  LEA R10, R3.reuse, R17, 0x4 ;  /* 0x00000011030a7211 */ /* 0x041fe200078e20ff */
[----:B--2---:R-:W-:Y:S02]  /*1430*/  IMAD.WIDE R22, R28, 0x4, R14 ;  /* 0x000000041c167825 */ /* 0x004fe400078e020e */
[----:B------:R-:W0:Y:S01]  /*1440*/  LDS R17, [R29] ;  /* 0x000000001d117984 */ /* 0x000e220000000800 */
[C---:B------:R-:W-:Y:S01]  /*1450*/  LEA R28, R3.reuse, R28, 0xf ;  /* 0x0000001c031c7211 */ /* 0x040fe200078e78ff */
[C-C-:B------:R-:W-:Y:S01]  /*1460*/  IMAD R27, R3.reuse, 0x4, R10.reuse ;  /* 0x00000004031b7824 */ /* 0x140fe200078e020a */
[C---:B------:R-:W-:Y:S01]  /*1470*/  LEA R11, R3.reuse, R10, 0x3 ;  /* 0x0000000a030b7211 */ /* 0x040fe200078e18ff */
[----:B------:R-:W2:Y:S01]  /*1480*/  LDS R29, [R10] ;  /* 0x000000000a1d7984 */ /* 0x000ea20000000800 */
[----:B---3--:R-:W-:-:S02]  /*1490*/  IMAD R9, R3, 0xc, R10 ;  /* 0x0000000c03097824 */ /* 0x008fc400078e020a */
[--C-:B------:R-:W-:Y:S01]  /*14a0*/  IMAD.WIDE R20, R18, 0x4, R14.reuse ;  /* 0x0000000412147825 */ /* 0x100fe200078e020e */
[----:B------:R-:W3:Y:S04]  /*14b0*/  LDS R27, [R27] ;  /* 0x000000001b1b7984 */ /* 0x000ee80000000800 */
[----:B------:R-:W5:Y:S04]  /*14c0*/  LDS R11, [R11] ;  /* 0x000000000b0b7984 */ /* 0x000f680000000800 */
[----:B------:R-:W5:Y:S04]  /*14d0*/  LDS R9, [R9] ;  /* 0x0000000009097984 */ /* 0x000f680000000800 */
[----:B------:R4:W-:Y:S04]  /*14e0*/  STG.E desc[UR6][R22.64], R24 ;  /* 0x0000001816007986 */ /* 0x0009e8000c101906 */
[----:B-1----:R1:W-:Y:S01]  /*14f0*/  STG.E desc[UR6][R20.64], R25 ;  /* 0x0000001914007986 */ /* 0x0023e2000c101906 */
[----:B----4-:R-:W-:-:S04]  /*1500*/  IMAD.WIDE R22, R16, 0x4, R14 ;  /* 0x0000000410167825 */ /* 0x010fc800078e020e */
[----:B-1----:R-:W-:Y:S01]  /*1510*/  IMAD.WIDE R24, R26, 0x4, R14 ;  /* 0x000000041a187825 */ /* 0x002fe200078e020e */
[----:B------:R1:W-:Y:S01]  /*1520*/  STG.E desc[UR6][R22.64], R19 ;  /* 0x0000001316007986 */ /* 0x0003e2000c101906 */
[----:B------:R-:W-:-:S03]  /*1530*/  LEA R26, R3, R26, 0xf ;  /* 0x0000001a031a7211 */ /* 0x000fc600078e78ff */
[----:B0-----:R0:W-:Y:S01]  /*1540*/  STG.E desc[UR6][R24.64], R17 ;  /* 0x0000001118007986 */ /* 0x0011e2000c101906 */
[C---:B-1----:R-:W-:Y:S01]  /*1550*/  IMAD R22, R3.reuse, 0x8000, R18 ;  /* 0x0000800003167824 */ /* 0x042fe200078e0212 */
[C---:B------:R-:W-:Y:S01]  /*1560*/  LEA R23, R3.reuse, R16, 0xf ;  /* 0x0000001003177211 */ /* 0x040fe200078e78ff */
[----:B------:R-:W-:Y:S01]  /*1570*/  IMAD.WIDE R18, R28, 0x4, R14 ;  /* 0x000000041c127825 */ /* 0x000fe200078e020e */
[----:B------:R-:W-:-:S03]  /*1580*/  LEA R28, R3, R28, 0xf ;  /* 0x0000001c031c7211 */ /* 0x000fc600078e78ff */
[--C-:B0-----:R-:W-:Y:S01]  /*1590*/  IMAD.WIDE R16, R22, 0x4, R14.reuse ;  /* 0x0000000416107825 */ /* 0x101fe200078e020e */
[----:B--2---:R0:W-:Y:S03]  /*15a0*/  STG.E desc[UR6][R18.64], R29 ;  /* 0x0000001d12007986 */ /* 0x0041e6000c101906 */
[--C-:B------:R-:W-:Y:S01]  /*15b0*/  IMAD.WIDE R20, R23, 0x4, R14.reuse ;  /* 0x0000000417147825 */ /* 0x100fe200078e020e */
[----:B---3--:R1:W-:Y:S03]  /*15c0*/  STG.E desc[UR6][R16.64], R27 ;  /* 0x0000001b10007986 */ /* 0x0083e6000c101906 */
[----:B------:R-:W-:Y:S01]  /*15d0*/  IMAD.WIDE R24, R26, 0x4, R14 ;  /* 0x000000041a187825 */ /* 0x000fe200078e020e */
[----:B-----5:R2:W-:Y:S01]  /*15e0*/  STG.E desc[UR6][R20.64], R11 ;  /* 0x0000000b14007986 */ /* 0x0205e2000c101906 */
[----:B------:R-:W-:-:S03]  /*15f0*/  LEA R26, R3, R26, 0xf ;  /* 0x0000001a031a7211 */ /* 0x000fc600078e78ff */
[----:B------:R2:W-:Y:S01]  /*1600*/  STG.E desc[UR6][R24.64], R9 ;  /* 0x0000000918007986 */ /* 0x0005e2000c101906 */
[C---:B0-----:R-:W-:Y:S02]  /*1610*/  IMAD R18, R3.reuse, 0x8000, R22 ;  /* 0x0000800003127824 */ /* 0x041fe400078e0216 */
[C---:B------:R-:W-:Y:S01]  /*1620*/  IMAD R22, R3.reuse, 0x10, R10 ;  /* 0x0000001003167824 */ /* 0x040fe200078e020a */
[----:B-1----:R-:W-:Y:S01]  /*1630*/  LEA R16, R3, R23, 0xf ;  /* 0x0000001703107211 */ /* 0x002fe200078e78ff */
[----:B------:R-:W-:Y:S06]  /*1640*/  @!P1 BRA `(.L_x_24) ;  /* 0xfffffff800a49947 */ /* 0x000fec000383ffff */
.L_x_23:
[----:B--2---:R-:W-:-:S04]  /*1650*/  IADD3 R9, PT, PT, -R6, RZ, RZ ;  /* 0x000000ff06097210 */ /* 0x004fc80007ffe1ff */
[----:B------:R-:W-:-:S13]  /*1660*/  ISETP.GT.AND P1, PT, R9, 0x4, PT ;  /* 0x000000040900780c */ /* 0x000fda0003f24270 */
[----:B------:R-:W-:Y:S05]  /*1670*/  @!P1 BRA `(.L_x_25) ;  /* 0x0000000000b49947 */ /* 0x000fea0003800000 */
[----:B------:R1:W2:Y:S01]  /*1680*/  LDS R17, [R22] ;  /* 0x0000000016117984 */ /* 0x0002a20000000800 */
[CC--:B------:R-:W-:Y:S01]  /*1690*/  LEA R21, R3.reuse, R22.reuse, 0x2 ;  /* 0x0000001603157211 */ /* 0x0c0fe200078e10ff */
[----:B------:R-:W3:Y:S01]  /*16a0*/  LDC.64 R10, c[0x0][0x388] ;  /* 0x0000e200ff0a7b82 */ /* 0x000ee20000000a00 */
[C-C-:B------:R-:W-:Y:S01]  /*16b0*/  IMAD R24, R3.reuse, 0x8, R22.reuse ;  /* 0x0000000803187824 */ /* 0x140fe200078e0216 */
[C---:B------:R-:W-:Y:S01]  /*16c0*/  LEA R9, R3.reuse, R22, 0x4 ;  /* 0x0000001603097211 */ /* 0x040fe200078e20ff */
[C---:B------:R-:W-:Y:S01]  /*16d0*/  IMAD R25, R3.reuse, 0xc, R22 ;  /* 0x0000000c03197824 */ /* 0x040fe200078e0216 */
[C---:B------:R-:W-:Y:S01]  /*16e0*/  LEA R8, R3.reuse, R8, 0x2 ;  /* 0x0000000803087211 */ /* 0x040fe200078e10ff */
[----:B------:R-:W4:Y:S01]  /*16f0*/  LDS R21, [R21] ;  /* 0x0000000015157984 */ /* 0x000f220000000800 */
[C---:B------:R-:W-:Y:S01]  /*1700*/  LEA R27, R3.reuse, R9, 0x2 ;  /* 0x00000009031b7211 */ /* 0x040fe200078e10ff */
[C-C-:B------:R-:W-:Y:S01]  /*1710*/  IMAD R19, R3.reuse, 0x8, R9.reuse ;  /* 0x0000000803137824 */ /* 0x140fe200078e0209 */
[----:B------:R-:W-:Y:S01]  /*1720*/  PLOP3.LUT P0, PT, PT, PT, PT, 0x8, 0x80 ;  /* 0x000000000080781c */ /* 0x000fe20003f0e170 */
[----:B------:R-:W5:Y:S01]  /*1730*/  LDS R24, [R24] ;  /* 0x0000000018187984 */ /* 0x000f620000000800 */
[C---:B-1----:R-:W-:Y:S01]  /*1740*/  IMAD R22, R3.reuse, 0xc, R9 ;  /* 0x0000000c03167824 */ /* 0x042fe200078e0209 */
[----:B------:R-:W-:Y:S01]  /*1750*/  LEA R8, R3, R8, 0x2 ;  /* 0x0000000803087211 */ /* 0x000fe200078e10ff */
[----:B------:R-:W-:Y:S01]  /*1760*/  VIADD R6, R6, 0x8 ;  /* 0x0000000806067836 */ /* 0x000fe20000000000 */
[----:B------:R-:W1:Y:S04]  /*1770*/  LDS R25, [R25] ;  /* 0x0000000019197984 */ /* 0x000e680000000800 */
[----:B------:R-:W0:Y:S04]  /*1780*/  LDS R29, [R9] ;  /* 0x00000000091d7984 */ /* 0x000e280000000800 */
[----:B------:R-:W0:Y:S01]  /*1790*/  LDS R27, [R27] ;  /* 0x000000001b1b7984 */ /* 0x000e220000000800 */
[----:B---3--:R-:W-:-:S03]  /*17a0*/  IMAD.WIDE R14, R28, 0x4, R10 ;  /* 0x000000041c0e7825 */ /* 0x008fc600078e020a */
[----:B------:R-:W3:Y:S04]  /*17b0*/  LDS R19, [R19] ;  /* 0x0000000013137984 */ /* 0x000ee80000000800 */
[----:B--2---:R-:W-:Y:S04]  /*17c0*/  STG.E desc[UR6][R14.64], R17 ;  /* 0x000000110e007986 */ /* 0x004fe8000c101906 */
[----:B------:R2:W3:Y:S02]  /*17d0*/  LDS R17, [R22] ;  /* 0x0000000016117984 */ /* 0x0004e40000000800 */
[----:B--2---:R-:W-:Y:S01]  /*17e0*/  IMAD.WIDE R22, R18, 0x4, R10 ;  /* 0x0000000412167825 */ /* 0x004fe200078e020a */
[----:B------:R-:W-:-:S03]  /*17f0*/  LEA R18, R3, R18, 0xf ;  /* 0x0000001203127211 */ /* 0x000fc600078e78ff */
[--C-:B------:R-:W-:Y:S01]  /*1800*/  IMAD.WIDE R14, R26, 0x4, R10.reuse ;  /* 0x000000041a0e7825 */ /* 0x100fe200078e020a */
[----:B----4-:R2:W-:Y:S01]  /*1810*/  STG.E desc[UR6][R22.64], R21 ;  /* 0x0000001516007986 */ /* 0x0105e2000c101906 */
[----:B------:R-:W-:Y:S02]  /*1820*/  LEA R26, R3, R26, 0xf ;  /* 0x0000001a031a7211 */ /* 0x000fe400078e78ff */
[----:B--2---:R-:W-:-:S04]  /*1830*/  IMAD.WIDE R20, R16, 0x4, R10 ;  /* 0x0000000410147825 */ /* 0x004fc800078e020a */
[C---:B------:R-:W-:Y:S01]  /*1840*/  IMAD R16, R3.reuse, 0x8000, R16 ;  /* 0x0000800003107824 */ /* 0x040fe200078e0210 */
[----:B-----5:R2:W-:Y:S03]  /*1850*/  STG.E desc[UR6][R20.64], R24 ;  /* 0x0000001814007986 */ /* 0x0205e6000c101906 */
[----:B------:R-:W-:Y:S01]  /*1860*/  IMAD.WIDE R22, R16, 0x4, R10 ;  /* 0x0000000410167825 */ /* 0x000fe200078e020a */
[----:B-1----:R1:W-:Y:S01]  /*1870*/  STG.E desc[UR6][R14.64], R25 ;  /* 0x000000190e007986 */ /* 0x0023e2000c101906 */
[C---:B------:R-:W-:Y:S02]  /*1880*/  LEA R16, R3.reuse, R16, 0xf ;  /* 0x0000001003107211 */ /* 0x040fe400078e78ff */
[----:B--2---:R-:W-:-:S05]  /*1890*/  LEA R20, R3, R28, 0xf ;  /* 0x0000001c03147211 */ /* 0x004fca00078e78ff */
[----:B-1----:R-:W-:-:S05]  /*18a0*/  IMAD.WIDE R24, R20, 0x4, R10 ;  /* 0x0000000414187825 */ /* 0x002fca00078e020a */
[----:B0-----:R0:W-:Y:S02]  /*18b0*/  STG.E desc[UR6][R24.64], R29 ;  /* 0x0000001d18007986 */ /* 0x0011e4000c101906 */
[----:B0-----:R-:W-:Y:S01]  /*18c0*/  IMAD.WIDE R28, R18, 0x4, R10 ;  /* 0x00000004121c7825 */ /* 0x001fe200078e020a */
[----:B------:R-:W-:-:S03]  /*18d0*/  LEA R18, R3, R18, 0xf ;  /* 0x0000001203127211 */ /* 0x000fc600078e78ff */
[----:B------:R-:W-:Y:S01]  /*18e0*/  IMAD.WIDE R10, R26, 0x4, R10 ;  /* 0x000000041a0a7825 */ /* 0x000fe200078e020a */
[----:B------:R0:W-:Y:S03]  /*18f0*/  STG.E desc[UR6][R28.64], R27 ;  /* 0x0000001b1c007986 */ /* 0x0001e6000c101906 */
[C---:B------:R-:W-:Y:S01]  /*1900*/  IMAD R26, R3.reuse, 0x8000, R26 ;  /* 0x00008000031a7824 */ /* 0x040fe200078e021a */
[----:B---3--:R1:W-:Y:S04]  /*1910*/  STG.E desc[UR6][R22.64], R19 ;  /* 0x0000001316007986 */ /* 0x0083e8000c101906 */
[----:B------:R2:W-:Y:S01]  /*1920*/  STG.E desc[UR6][R10.64], R17 ;  /* 0x000000110a007986 */ /* 0x0005e2000c101906 */
[C---:B0-----:R-:W-:Y:S01]  /*1930*/  IMAD R28, R3.reuse, 0x8000, R20 ;  /* 0x00008000031c7824 */ /* 0x041fe200078e0214 */
[----:B-1----:R-:W-:-:S07]  /*1940*/  LEA R22, R3, R9, 0x4 ;  /* 0x0000000903167211 */ /* 0x002fce00078e20ff */
.L_x_25:
[----:B------:R-:W-:-:S13]  /*1950*/  ISETP.NE.OR P0, PT, R6, RZ, P0 ;  /* 0x000000ff0600720c */ /* 0x000fda0000705670 */
[----:B------:R-:W-:Y:S05]  /*1960*/  @!P0 BRA `(.L_x_21) ;  /* 0x0000000000608947 */ /* 0x000fea0003800000 */
.L_x_22:
[CC--:B-12---:R-:W-:Y:S01]  /*1970*/  LEA R17, R3.reuse, R22.reuse, 0x2 ;  /* 0x0000001603117211 */ /* 0x0c6fe200078e10ff */
[C---:B------:R-:W-:Y:S01]  /*1980*/  IMAD R23, R3.reuse, 0xc, R22 ;  /* 0x0000000c03177824 */ /* 0x040fe200078e0216 */
[C---:B------:R-:W-:Y:S01]  /*1990*/  LEA R19, R3.reuse, R22, 0x3 ;  /* 0x0000001603137211 */ /* 0x040fe200078e18ff */
[----:B------:R1:W2:Y:S01]  /*19a0*/  LDS R9, [R22] ;  /* 0x0000000016097984 */ /* 0x0002a20000000800 */
[----:B------:R-:W-:Y:S01]  /*19b0*/  VIADD R6, R6, 0x4 ;  /* 0x0000000406067836 */ /* 0x000fe20000000000 */
[C---:B------:R-:W-:Y:S01]  /*19c0*/  LEA R8, R3.reuse, R8, 0x2 ;  /* 0x0000000803087211 */ /* 0x040fe200078e10ff */
        /* <DEDUP_REMOVED lines=8> */
[----:B------:R-:W-:-:S04]  /*1a50*/  IMAD.WIDE R14, R16, 0x4, R12 ;  /* 0x00000004100e7825 */ /* 0x000fc800078e020c */
[----:B------:R-:W-:Y:S01]  /*1a60*/  IMAD.WIDE R10, R26, 0x4, R12 ;  /* 0x000000041a0a7825 */ /* 0x000fe200078e020c */
[----:B------:R-:W-:-:S03]  /*1a70*/  LEA R26, R3, R26, 0xf ;  /* 0x0000001a031a7211 */ /* 0x000fc600078e78ff */
[C---:B------:R-:W-:Y:S02]  /*1a80*/  IMAD R16, R3.reuse, 0x8000, R16 ;  /* 0x0000800003107824 */ /* 0x040fe400078e0210 */
[----:B-1----:R-:W-:Y:S01]  /*1a90*/  IMAD R22, R3, 0x10, R22 ;  /* 0x0000001003167824 */ /* 0x002fe200078e0216 */
[----:B--2---:R1:W-:Y:S04]  /*1aa0*/  STG.E desc[UR6][R24.64], R9 ;  /* 0x0000000918007986 */ /* 0x0043e8000c101906 */
[----:B0-----:R1:W-:Y:S04]  /*1ab0*/  STG.E desc[UR6][R20.64], R17 ;  /* 0x0000001114007986 */ /* 0x0013e8000c101906 */
[----:B---3--:R1:W-:Y:S04]  /*1ac0*/  STG.E desc[UR6][R14.64], R19 ;  /* 0x000000130e007986 */ /* 0x0083e8000c101906 */
[----:B----4-:R1:W-:Y:S01]  /*1ad0*/  STG.E desc[UR6][R10.64], R23 ;  /* 0x000000170a007986 */ /* 0x0103e2000c101906 */
[----:B------:R-:W-:Y:S05]  /*1ae0*/  @P0 BRA `(.L_x_22) ;  /* 0xfffffffc00a00947 */ /* 0x000fea000383ffff */
.L_x_21:
[----:B------:R-:W-:-:S13]  /*1af0*/  ISETP.NE.AND P0, PT, R7, RZ, PT ;  /* 0x000000ff0700720c */ /* 0x000fda0003f05270 */
[----:B-1----:R-:W-:Y:S05]  /*1b00*/  @!P0 EXIT ;  /* 0x000000000000894d */ /* 0x002fea0003800000 */
[----:B------:R-:W1:Y:S01]  /*1b10*/  S2UR UR5, SR_CgaCtaId ;  /* 0x00000000000579c3 */ /* 0x000e620000008800 */
[----:B--2---:R-:W-:Y:S01]  /*1b20*/  IADD3 R5, PT, PT, R8, R5, RZ ;  /* 0x0000000508057210 */ /* 0x004fe20007ffe0ff */
[----:B------:R-:W-:Y:S01]  /*1b30*/  UMOV UR4, 0x400 ;  /* 0x0000040000047882 */ /* 0x000fe20000000000 */
[----:B------:R-:W-:Y:S02]  /*1b40*/  IMAD.MOV R7, RZ, RZ, -R7 ;  /* 0x000000ffff077224 */ /* 0x000fe400078e0a07 */
[----:B------:R-:W-:-:S03]  /*1b50*/  LEA R0, R0, R5, 0x5 ;  /* 0x0000000500007211 */ /* 0x000fc600078e28ff */
[----:B------:R-:W2:Y:S02]  /*1b60*/  LDC.64 R8, c[0x0][0x388] ;  /* 0x0000e200ff087b82 */ /* 0x000ea40000000a00 */
[----:B------:R-:W-:Y:S01]  /*1b70*/  IMAD.SHL.U32 R11, R0, 0x2000, RZ ;  /* 0x00002000000b7824 */ /* 0x000fe200078e00ff */
[----:B0-----:R-:W-:-:S04]  /*1b80*/  LEA R0, R4, R5, 0x5 ;  /* 0x0000000504007211 */ /* 0x001fc800078e28ff */
[----:B------:R-:W-:-:S04]  /*1b90*/  LOP3.LUT R11, R4, R11, RZ, 0xfc, !PT ;  /* 0x0000000b040b7212 */ /* 0x000fc800078efcff */
[----:B------:R-:W-:Y:S01]  /*1ba0*/  LEA R2, R2, R11, 0x5 ;  /* 0x0000000b02027211 */ /* 0x000fe200078e28ff */
[----:B-1----:R-:W-:-:S06]  /*1bb0*/  ULEA UR4, UR5, UR4, 0x18 ;  /* 0x0000000405047291 */ /* 0x002fcc000f8ec0ff */
[----:B------:R-:W-:-:S07]  /*1bc0*/  LEA R0, R0, UR4, 0x2 ;  /* 0x0000000400007c11 */ /* 0x000fce000f8e10ff */
.L_x_26:
[----:B0-----:R0:W1:Y:S01]  /*1bd0*/  LDS R11, [R0] ;  /* 0x00000000000b7984 */ /* 0x0010620000000800 */
[----:B------:R-:W-:Y:S01]  /*1be0*/  IADD3 R7, PT, PT, R7, 0x1, RZ ;  /* 0x0000000107077810 */ /* 0x000fe20007ffe0ff */
[----:B--2---:R-:W-:Y:S01]  /*1bf0*/  IMAD.WIDE R4, R2, 0x4, R8 ;  /* 0x0000000402047825 */ /* 0x004fe200078e0208 */
[----:B------:R-:W-:Y:S02]  /*1c00*/  LEA R2, R3, R2, 0xd ;  /* 0x0000000203027211 */ /* 0x000fe400078e68ff */
[----:B------:R-:W-:Y:S01]  /*1c10*/  ISETP.NE.AND P0, PT, R7, RZ, PT ;  /* 0x000000ff0700720c */ /* 0x000fe20003f05270 */
[----:B0-----:R-:W-:Y:S01]  /*1c20*/  IMAD R0, R3, 0x4, R0 ;  /* 0x0000000403007824 */ /* 0x001fe200078e0200 */
[----:B-1----:R0:W-:Y:S11]  /*1c30*/  STG.E desc[UR6][R4.64], R11 ;  /* 0x0000000b04007986 */ /* 0x0021f6000c101906 */
[----:B------:R-:W-:Y:S05]  /*1c40*/  @P0 BRA `(.L_x_26) ;  /* 0xfffffffc00e00947 */ /* 0x000fea000383ffff */
[----:B------:R-:W-:Y:S05]  /*1c50*/  EXIT ;  /* 0x000000000000794d */ /* 0x000fea0003800000 */
        .weak           $__internal_1_$__cuda_sm20_div_u16
        .type           $__internal_1_$__cuda_sm20_div_u16,@function
        .size           $__internal_1_$__cuda_sm20_div_u16,(.L_x_38 - $__internal_1_$__cuda_sm20_div_u16)
$__internal_1_$__cuda_sm20_div_u16:
        /* <DEDUP_REMOVED lines=11> */
[----:B0-----:R-:W-:-:S05]  /*1d10*/  FMUL R6, R6, R7 ;  /* 0x0000000706067220 */ /* 0x001fca0000400000 */
[----:B------:R-:W-:-:S05]  /*1d20*/  IADD3 R6, PT, PT, R6, 0x2, RZ ;  /* 0x0000000206067810 */ /* 0x000fca0007ffe0ff */
[----:B------:R-:W-:Y:S01]  /*1d30*/  FMUL.RZ R6, R5, R6 ;  /* 0x0000000605067220 */ /* 0x000fe2000040c000 */
[----:B------:R-:W-:-:S05]  /*1d40*/  HFMA2 R5, -RZ, RZ, 0, 0 ;  /* 0x00000000ff057431 */ /* 0x000fca00000001ff */
[----:B------:R-:W0:Y:S02]  /*1d50*/  F2I.U32.TRUNC.NTZ R6, R6 ;  /* 0x0000000600067305 */ /* 0x000e24000020f000 */
[----:B0-----:R-:W-:Y:S01]  /*1d60*/  LOP3.LUT R8, R6, 0xffff, RZ, 0xc0, !PT ;  /* 0x0000ffff06087812 */ /* 0x001fe200078ec0ff */
[----:B------:R-:W-:Y:S01]  /*1d70*/  @!P0 IMAD.MOV.U32 R8, RZ, RZ, -0x1 ;  /* 0xffffffffff088424 */ /* 0x000fe200078e00ff */
[----:B------:R-:W-:Y:S06]  /*1d80*/  RET.REL.NODEC R4 `(_Z29matrixTransposeUsingSharedMemPKiPi) ;  /* 0xffffffe0049c7950 */ /* 0x000fec0003c3ffff */
.L_x_27:
        /* <DEDUP_REMOVED lines=15> */
.L_x_38:


//--------------------- .text._Z20matrixTransposeNaivePKiPi --------------------------
	.section	.text._Z20matrixTransposeNaivePKiPi,"ax",@progbits
	.align	128
        .global         _Z20matrixTransposeNaivePKiPi
        .type           _Z20matrixTransposeNaivePKiPi,@function
        .size           _Z20matrixTransposeNaivePKiPi,(.L_x_39 - _Z20matrixTransposeNaivePKiPi)
        .other          _Z20matrixTransposeNaivePKiPi,@"STO_CUDA_ENTRY STV_DEFAULT"
_Z20matrixTransposeNaivePKiPi:
.text._Z20matrixTransposeNaivePKiPi:
[----:B------:R-:W-:Y:S01]  /*0000*/  LDC R1, c[0x0][0x37c] ;  /* 0x0000df00ff017b82 */ /* 0x000fe20000000800 */
[----:B------:R-:W0:Y:S01]  /*0010*/  S2R R0, SR_CTAID.X ;  /* 0x0000000000007919 */ /* 0x000e220000002500 */
[----:B------:R-:W1:Y:S01]  /*0020*/  LDCU UR5, c[0x0][0x364] ;  /* 0x00006c80ff0577ac */ /* 0x000e620008000800 */
[----:B------:R-:W2:Y:S01]  /*0030*/  S2R R14, SR_CTAID.Y ;  /* 0x00000000000e7919 */ /* 0x000ea20000002600 */
[----:B------:R-:W3:Y:S01]  /*0040*/  LDCU.64 UR8, c[0x0][0x358] ;  /* 0x00006b00ff0877ac */ /* 0x000ee20008000a00 */
[----:B-1----:R-:W-:Y:S01]  /*0050*/  ULOP3.LUT UR4, UR5, 0xffff, URZ, 0xc0, !UPT ;  /* 0x0000ffff05047892 */ /* 0x002fe2000f8ec0ff */
[----:B------:R-:W-:-:S11]  /*0060*/  MOV R7, 0x80 ;  /* 0x0000008000077802 */ /* 0x000fd60000000f00 */
[----:B0-23--:R-:W-:Y:S05]  /*0070*/  CALL.REL.NOINC `($__internal_2_$__cuda_sm20_div_u16) ;  /* 0x00000004007c7944 */ /* 0x00dfea0003c00000 */
[----:B------:R-:W0:Y:S01]  /*0080*/  S2R R17, SR_TID.Y ;  /* 0x0000000000117919 */ /* 0x000e220000002200 */
[----:B------:R-:W-:Y:S01]  /*0090*/  VIADD R2, R6, 0x1 ;  /* 0x0000000106027836 */ /* 0x000fe20000000000 */
[----:B------:R-:W-:Y:S01]  /*00a0*/  UISETP.GT.U32.AND UP0, UPT, UR5, 0xa, UPT ;  /* 0x0000000a0500788c */ /* 0x000fe2000bf04070 */
[----:B------:R-:W1:Y:S01]  /*00b0*/  S2R R16, SR_TID.X ;  /* 0x0000000000107919 */ /* 0x000e620000002100 */
[----:B------:R-:W-:Y:S02]  /*00c0*/  UMOV UR4, URZ ;  /* 0x000000ff00047c82 */ /* 0x000fe40008000000 */
[----:B------:R-:W-:-:S04]  /*00d0*/  LOP3.LUT R2, R2, 0xffff, RZ, 0xc0, !PT ;  /* 0x0000ffff02027812 */ /* 0x000fc800078ec0ff */
[----:B------:R-:W-:-:S04]  /*00e0*/  LOP3.LUT R15, R2, 0x3, RZ, 0xc0, !PT ;  /* 0x00000003020f7812 */ /* 0x000fc800078ec0ff */
[----:B------:R-:W-:Y:S01]  /*00f0*/  ISETP.NE.AND P1, PT, R15, RZ, PT ;  /* 0x000000ff0f00720c */ /* 0x000fe20003f25270 */
[----:B------:R-:W-:-:S12]  /*0100*/  BRA.U UP0, `(.L_x_28) ;  /* 0x0000000100fc7547 */ /* 0x000fd8000b800000 */
[----:B------:R-:W-:Y:S01]  /*0110*/  LOP3.LUT R18, R2, 0x3c, RZ, 0xc0, !PT ;  /* 0x0000003c02127812 */ /* 0x000fe200078ec0ff */
[----:B0-----:R-:W-:Y:S01]  /*0120*/  IMAD R4, R14, 0x20, R17 ;  /* 0x000000200e047824 */ /* 0x001fe200078e0211 */
[----:B------:R-:W-:Y:S01]  /*0130*/  MOV R5, UR5 ;  /* 0x0000000500057c02 */ /* 0x000fe20008000f00 */
[----:B------:R-:W0:Y:S01]  /*0140*/  LDC.64 R2, c[0x0][0x380] ;  /* 0x0000e000ff027b82 */ /* 0x000e220000000a00 */
[----:B------:R-:W-:Y:S01]  /*0150*/  IMAD.U32 R9, RZ, RZ, UR5 ;  /* 0x00000005ff097e24 */ /* 0x000fe2000f8e00ff */
[----:B------:R-:W2:Y:S01]  /*0160*/  LDCU.64 UR10, c[0x0][0x388] ;  /* 0x00007100ff0a77ac */ /* 0x000ea20008000a00 */
[----:B------:R-:W-:Y:S01]  /*0170*/  IMAD.SHL.U32 R8, R0, 0x40000, RZ ;  /* 0x0004000000087824 */ /* 0x000fe200078e00ff */
[----:B------:R-:W-:Y:S01]  /*0180*/  SHF.L.U32 R7, R14, 0x12, RZ ;  /* 0x000000120e077819 */ /* 0x000fe200000006ff */
[--C-:B------:R-:W-:Y:S01]  /*0190*/  IMAD R5, R5, 0x3, R4.reuse ;  /* 0x0000000305057824 */ /* 0x100fe200078e0204 */
[----:B------:R-:W-:Y:S01]  /*01a0*/  UMOV UR4, URZ ;  /* 0x000000ff00047c82 */ /* 0x000fe20008000000 */
[----:B------:R-:W-:Y:S01]  /*01b0*/  IMAD R6, R9, 0x2, R4 ;  /* 0x0000000209067824 */ /* 0x000fe200078e0204 */
[----:B------:R-:W-:Y:S01]  /*01c0*/  IADD3 R4, PT, PT, R4, UR5, RZ ;  /* 0x0000000504047c10 */ /* 0x000fe2000fffe0ff */
[----:B------:R-:W-:Y:S01]  /*01d0*/  IMAD.SHL.U32 R5, R5, 0x2000, RZ ;  /* 0x0000200005057824 */ /* 0x000fe200078e00ff */
[----:B------:R-:W-:Y:S01]  /*01e0*/  LOP3.LUT R11, R17, R8, RZ, 0xfc, !PT ;  /* 0x00000008110b7212 */ /* 0x000fe200078efcff */
[----:B------:R-:W-:Y:S01]  /*01f0*/  IMAD.MOV R18, RZ, RZ, -R18 ;  /* 0x000000ffff127224 */ /* 0x000fe200078e0a12 */
[----:B-1----:R-:W-:Y:S01]  /*0200*/  LOP3.LUT R8, R16, R7, RZ, 0xfc, !PT ;  /* 0x0000000710087212 */ /* 0x002fe200078efcff */
[----:B------:R-:W-:Y:S01]  /*0210*/  IMAD.SHL.U32 R9, R4, 0x2000, RZ ;  /* 0x0000200004097824 */ /* 0x000fe200078e00ff */
[----:B------:R-:W-:-:S02]  /*0220*/  SHF.L.U32 R7, R6, 0xd, RZ ;  /* 0x0000000d06077819 */ /* 0x000fc400000006ff */
[C---:B------:R-:W-:Y:S01]  /*0230*/  LEA R11, R16.reuse, R11, 0xd ;  /* 0x0000000b100b7211 */ /* 0x040fe200078e68ff */
[----:B------:R-:W-:Y:S01]  /*0240*/  IMAD R19, R17, 0x2000, R8 ;  /* 0x0000200011137824 */ /* 0x000fe200078e0208 */
[C---:B------:R-:W-:Y:S02]  /*0250*/  LOP3.LUT R7, R16.reuse, R7, RZ, 0xfc, !PT ;  /* 0x0000000710077212 */ /* 0x040fe400078efcff */
[----:B------:R-:W-:Y:S01]  /*0260*/  LOP3.LUT R5, R16, R5, RZ, 0xfc, !PT ;  /* 0x0000000510057212 */ /* 0x000fe200078efcff */
[----:B------:R-:W-:Y:S01]  /*0270*/  IMAD R19, R0, 0x20, R19 ;  /* 0x0000002000137824 */ /* 0x000fe200078e0213 */
[----:B------:R-:W-:Y:S01]  /*0280*/  LOP3.LUT R9, R16, R9, RZ, 0xfc, !PT ;  /* 0x0000000910097212 */ /* 0x000fe200078efcff */
[----:B------:R-:W-:Y:S01]  /*0290*/  IMAD R23, R0, 0x20, R7 ;  /* 0x0000002000177824 */ /* 0x000fe200078e0207 */
[----:B------:R-:W-:Y:S01]  /*02a0*/  LEA R20, R14, R11, 0x5 ;  /* 0x0000000b0e147211 */ /* 0x000fe200078e28ff */
[----:B--2---:R-:W-:Y:S01]  /*02b0*/  UIMAD.WIDE.U32 UR6, UR5, 0x8, UR10 ;  /* 0x00000008050678a5 */ /* 0x004fe2000f8e000a */
[----:B------:R-:W-:-:S02]  /*02c0*/  LEA R21, R0, R5, 0x5 ;  /* 0x0000000500157211 */ /* 0x000fc400078e28ff */
[----:B------:R-:W-:-:S09]  /*02d0*/  LEA R25, R0, R9, 0x5 ;  /* 0x0000000900197211 */ /* 0x000fd200078e28ff */
.L_x_29:
[----:B0-----:R-:W-:-:S05]  /*02e0*/  IMAD.WIDE R10, R19, 0x4, R2 ;  /* 0x00000004130a7825 */ /* 0x001fca00078e0202 */
[----:B--2---:R-:W2:Y:S01]  /*02f0*/  LDG.E R29, desc[UR8][R10.64] ;  /* 0x000000080a1d7981 */ /* 0x004ea2000c1e1900 */
[----:B------:R-:W-:Y:S02]  /*0300*/  IMAD.MOV.U32 R5, RZ, RZ, 0x4 ;  /* 0x00000004ff057424 */ /* 0x000fe400078e00ff */
[----:B------:R-:W-:-:S04]  /*0310*/  IMAD.WIDE R26, R25, 0x4, R2 ;  /* 0x00000004191a7825 */ /* 0x000fc800078e0202 */
[----:B------:R-:W-:Y:S01]  /*0320*/  IMAD.WIDE R4, R20, R5, UR10 ;  /* 0x0000000a14047e25 */ /* 0x000fe2000f8e0205 */
[----:B------:R-:W-:-:S04]  /*0330*/  MOV R7, UR5 ;  /* 0x0000000500077c02 */ /* 0x000fc80008000f00 */
[----:B--2---:R0:W-:Y:S04]  /*0340*/  STG.E desc[UR8][R4.64], R29 ;  /* 0x0000001d04007986 */ /* 0x0041e8000c101908 */
[----:B------:R-:W2:Y:S01]  /*0350*/  LDG.E R27, desc[UR8][R26.64] ;  /* 0x000000081a1b7981 */ /* 0x000ea2000c1e1900 */
[----:B------:R-:W-:-:S04]  /*0360*/  IMAD.WIDE.U32 R6, R7, 0x4, R4 ;  /* 0x0000000407067825 */ /* 0x000fc800078e0004 */
[--C-:B------:R-:W-:Y:S01]  /*0370*/  IMAD.WIDE R8, R23, 0x4, R2.reuse ;  /* 0x0000000417087825 */ /* 0x100fe200078e0202 */
[----:B--2---:R1:W-:Y:S05]  /*0380*/  STG.E desc[UR8][R6.64], R27 ;  /* 0x0000001b06007986 */ /* 0x0043ea000c101908 */
[----:B------:R-:W2:Y:S01]  /*0390*/  LDG.E R9, desc[UR8][R8.64] ;  /* 0x0000000808097981 */ /* 0x000ea2000c1e1900 */
[----:B------:R-:W-:Y:S02]  /*03a0*/  IMAD.MOV.U32 R11, RZ, RZ, 0x4 ;  /* 0x00000004ff0b7424 */ /* 0x000fe400078e00ff */
[----:B------:R-:W-:-:S04]  /*03b0*/  IMAD.WIDE R12, R21, 0x4, R2 ;  /* 0x00000004150c7825 */ /* 0x000fc800078e0202 */
[----:B------:R-:W-:Y:S01]  /*03c0*/  IMAD.WIDE R10, R20, R11, UR6 ;  /* 0x00000006140a7e25 */ /* 0x000fe2000f8e020b */
[----:B0-----:R-:W-:-:S04]  /*03d0*/  MOV R29, UR5 ;  /* 0x00000005001d7c02 */ /* 0x001fc80008000f00 */
[----:B--2---:R0:W-:Y:S04]  /*03e0*/  STG.E desc[UR8][R10.64], R9 ;  /* 0x000000090a007986 */ /* 0x0041e8000c101908 */
[----:B------:R-:W2:Y:S01]  /*03f0*/  LDG.E R13, desc[UR8][R12.64] ;  /* 0x000000080c0d7981 */ /* 0x000ea2000c1e1900 */
[----:B------:R-:W-:Y:S01]  /*0400*/  IMAD.WIDE.U32 R4, R29, 0xc, R4 ;  /* 0x0000000c1d047825 */ /* 0x000fe200078e0004 */
[----:B------:R-:W-:Y:S01]  /*0410*/  IADD3 R18, PT, PT, R18, 0x4, RZ ;  /* 0x0000000412127810 */ /* 0x000fe20007ffe0ff */
[----:B------:R-:W-:Y:S02]  /*0420*/  ULEA UR4, UR5, UR4, 0x2 ;  /* 0x0000000405047291 */ /* 0x000fe4000f8e10ff */
[----:B-1----:R-:W-:Y:S01]  /*0430*/  MOV R6, UR5 ;  /* 0x0000000500067c02 */ /* 0x002fe20008000f00 */
[----:B------:R-:W-:Y:S01]  /*0440*/  IMAD.U32 R22, RZ, RZ, UR5 ;  /* 0x00000005ff167e24 */ /* 0x000fe2000f8e00ff */
[----:B------:R-:W-:Y:S01]  /*0450*/  ISETP.NE.AND P0, PT, R18, RZ, PT ;  /* 0x000000ff1200720c */ /* 0x000fe20003f05270 */
[----:B------:R-:W-:Y:S01]  /*0460*/  IMAD.U32 R8, RZ, RZ, UR5 ;  /* 0x00000005ff087e24 */ /* 0x000fe2000f8e00ff */
[----:B0-----:R-:W-:Y:S01]  /*0470*/  MOV R10, UR5 ;  /* 0x00000005000a7c02 */ /* 0x001fe20008000f00 */
[----:B------:R-:W-:Y:S01]  /*0480*/  IMAD.U32 R7, RZ, RZ, UR5 ;  /* 0x00000005ff077e24 */ /* 0x000fe2000f8e00ff */
[----:B------:R-:W-:Y:S01]  /*0490*/  LEA R23, R6, R23, 0xf ;  /* 0x0000001706177211 */ /* 0x000fe200078e78ff */
[----:B------:R-:W-:Y:S01]  /*04a0*/  IMAD R21, R22, 0x8000, R21 ;  /* 0x0000800016157824 */ /* 0x000fe200078e0215 */
[----:B------:R-:W-:Y:S01]  /*04b0*/  LEA R19, R10, R19, 0xf ;  /* 0x000000130a137211 */ /* 0x000fe200078e78ff */
[----:B------:R-:W-:-:S02]  /*04c0*/  IMAD R25, R8, 0x8000, R25 ;  /* 0x0000800008197824 */ /* 0x000fc400078e0219 */
[----:B------:R-:W-:Y:S01]  /*04d0*/  IMAD R20, R7, 0x4, R20 ;  /* 0x0000000407147824 */ /* 0x000fe200078e0214 */
[----:B--2---:R2:W-:Y:S03]  /*04e0*/  STG.E desc[UR8][R4.64], R13 ;  /* 0x0000000d04007986 */ /* 0x0045e6000c101908 */
[----:B------:R-:W-:Y:S05]  /*04f0*/  @P0 BRA `(.L_x_29) ;  /* 0xfffffffc00780947 */ /* 0x000fea000383ffff */
.L_x_28:
[----:B------:R-:W-:Y:S05]  /*0500*/  @!P1 EXIT ;  /* 0x000000000000994d */ /* 0x000fea0003800000 */
[----:B--2---:R-:W2:Y:S01]  /*0510*/  LDC.64 R4, c[0x0][0x380] ;  /* 0x0000e000ff047b82 */ /* 0x004ea20000000a00 */
[----:B0-----:R-:W-:Y:S01]  /*0520*/  IADD3 R17, PT, PT, R17, UR4, RZ ;  /* 0x0000000411117c10 */ /* 0x001fe2000fffe0ff */
[----:B------:R-:W-:-:S04]  /*0530*/  IMAD.MOV R15, RZ, RZ, -R15 ;  /* 0x000000ffff0f7224 */ /* 0x000fc800078e0a0f */
[----:B------:R-:W-:Y:S01]  /*0540*/  IMAD R6, R14, 0x20, R17 ;  /* 0x000000200e067824 */ /* 0x000fe200078e0211 */
[----:B------:R-:W-:Y:S01]  /*0550*/  LEA R17, R0, R17, 0x12 ;  /* 0x0000001100117211 */ /* 0x000fe200078e90ff */
[----:B------:R-:W0:Y:S02]  /*0560*/  LDC.64 R2, c[0x0][0x388] ;  /* 0x0000e200ff027b82 */ /* 0x000e240000000a00 */
[----:B------:R-:W-:Y:S01]  /*0570*/  IMAD.SHL.U32 R7, R6, 0x2000, RZ ;  /* 0x0000200006077824 */ /* 0x000fe200078e00ff */
[----:B-1----:R-:W-:-:S04]  /*0580*/  LEA R17, R16, R17, 0xd ;  /* 0x0000001110117211 */ /* 0x002fc800078e68ff */
[----:B------:R-:W-:Y:S01]  /*0590*/  LOP3.LUT R7, R16, R7, RZ, 0xfc, !PT ;  /* 0x0000000710077212 */ /* 0x000fe200078efcff */
[----:B------:R-:W-:-:S03]  /*05a0*/  IMAD R17, R14, 0x20, R17 ;  /* 0x000000200e117824 */ /* 0x000fc600078e0211 */
[----:B------:R-:W-:-:S07]  /*05b0*/  LEA R11, R0, R7, 0x5 ;  /* 0x00000007000b7211 */ /* 0x000fce00078e28ff */
.L_x_30:
[----:B-12---:R-:W-:-:S06]  /*05c0*/  IMAD.WIDE R8, R11, 0x4, R4 ;  /* 0x000000040b087825 */ /* 0x006fcc00078e0204 */
[----:B------:R-:W2:Y:S01]  /*05d0*/  LDG.E R9, desc[UR8][R8.64] ;  /* 0x0000000808097981 */ /* 0x000ea2000c1e1900 */
[----:B0-----:R-:W-:Y:S01]  /*05e0*/  IMAD.WIDE R6, R17, 0x4, R2 ;  /* 0x0000000411067825 */ /* 0x001fe200078e0202 */
[----:B------:R-:W-:-:S03]  /*05f0*/  IADD3 R15, PT, PT, R15, 0x1, RZ ;  /* 0x000000010f0f7810 */ /* 0x000fc60007ffe0ff */
[----:B------:R-:W-:Y:S01]  /*0600*/  IMAD.U32 R0, RZ, RZ, UR5 ;  /* 0x00000005ff007e24 */ /* 0x000fe2000f8e00ff */
[----:B------:R-:W-:Y:S01]  /*0610*/  ISETP.NE.AND P0, PT, R15, RZ, PT ;  /* 0x000000ff0f00720c */ /* 0x000fe20003f05270 */
[----:B------:R-:W-:-:S03]  /*0620*/  VIADD R17, R17, UR5 ;  /* 0x0000000511117c36 */ /* 0x000fc60008000000 */
[----:B------:R-:W-:Y:S01]  /*0630*/  LEA R11, R0, R11, 0xd ;  /* 0x0000000b000b7211 */ /* 0x000fe200078e68ff */
[----:B--2---:R1:W-:Y:S08]  /*0640*/  STG.E desc[UR8][R6.64], R9 ;  /* 0x0000000906007986 */ /* 0x0043f0000c101908 */
[----:B------:R-:W-:Y:S05]  /*0650*/  @P0 BRA `(.L_x_30) ;  /* 0xfffffffc00d80947 */ /* 0x000fea000383ffff */
[----:B------:R-:W-:Y:S05]  /*0660*/  EXIT ;  /* 0x000000000000794d */ /* 0x000fea0003800000 */
        .weak           $__internal_2_$__cuda_sm20_div_u16
        .type           $__internal_2_$__cuda_sm20_div_u16,@function
        .size           $__internal_2_$__cuda_sm20_div_u16,(.L_x_39 - $__internal_2_$__cuda_sm20_div_u16)
$__internal_2_$__cuda_sm20_div_u16:
[----:B------:R-:W0:Y:S01]  /*0670*/  I2F.U16 R2, UR4 ;  /* 0x0000000400027d06 */ /* 0x000e220008101000 */
[----:B------:R-:W-:Y:S01]  /*0680*/  HFMA2 R3, -RZ, RZ, 15, 0 ;  /* 0x4b800000ff037431 */ /* 0x000fe200000001ff */
[C---:B0-----:R-:W-:Y:S02]  /*0690*/  FSETP.GEU.AND P1, PT, |R2|.reuse, 1.175494350822287508e-38, PT ;  /* 0x008000000200780b */ /* 0x041fe40003f2e200 */
[----:B------:R-:W-:Y:S02]  /*06a0*/  FSETP.GT.AND P0, PT, |R2|, 8.50705917302346158658e+37, PT ;  /* 0x7e8000000200780b */ /* 0x000fe40003f04200 */
[----:B------:R-:W-:-:S04]  /*06b0*/  FSEL R3, R3, 1, !P1 ;  /* 0x3f80000003037808 */ /* 0x000fc80004800000 */
[----:B------:R-:W-:Y:S02]  /*06c0*/  FSEL R3, R3, 0.25, !P0 ;  /* 0x3e80000003037808 */ /* 0x000fe40004000000 */
[----:B------:R-:W-:-:S03]  /*06d0*/  ISETP.NE.U32.AND P0, PT, RZ, UR4, PT ;  /* 0x00000004ff007c0c */ /* 0x000fc6000bf05070 */
[----:B------:R-:W-:Y:S01]  /*06e0*/  FMUL R4, R2, R3 ;  /* 0x0000000302047220 */ /* 0x000fe20000400000 */
[----:B------:R-:W-:-:S05]  /*06f0*/  I2FP.F32.U32.RZ R2, 0x1f ;  /* 0x0000001f00027845 */ /* 0x000fca000020d000 */
[----:B------:R-:W0:Y:S02]  /*0700*/  MUFU.RCP R4, R4 ;  /* 0x0000000400047308 */ /* 0x000e240000001000 */
[----:B0-----:R-:W-:-:S04]  /*0710*/  FMUL R3, R3, R4 ;  /* 0x0000000403037220 */ /* 0x001fc80000400000 */
[----:B------:R-:W-:-:S04]  /*0720*/  VIADD R3, R3, 0x2 ;  /* 0x0000000203037836 */ /* 0x000fc80000000000 */
[----:B------:R-:W-:Y:S01]  /*0730*/  FMUL.RZ R5, R2, R3 ;  /* 0x0000000302057220 */ /* 0x000fe2000040c000 */
[----:B------:R-:W-:Y:S02]  /*0740*/  HFMA2 R3, -RZ, RZ, 0, 0 ;  /* 0x00000000ff037431 */ /* 0x000fe400000001ff */
[----:B------:R-:W-:-:S03]  /*0750*/  IMAD.MOV.U32 R2, RZ, RZ, R7 ;  /* 0x000000ffff027224 */ /* 0x000fc600078e0007 */
[----:B------:R-:W0:Y:S02]  /*0760*/  F2I.U32.TRUNC.NTZ R5, R5 ;  /* 0x0000000500057305 */ /* 0x000e24000020f000 */
[----:B0-----:R-:W-:Y:S02]  /*0770*/  LOP3.LUT R6, R5, 0xffff, RZ, 0xc0, !PT ;  /* 0x0000ffff05067812 */ /* 0x001fe400078ec0ff */
[----:B------:R-:W-:Y:S01]  /*0780*/  @!P0 MOV R6, 0xffffffff ;  /* 0xffffffff00068802 */ /* 0x000fe20000000f00 */
[----:B------:R-:W-:Y:S06]  /*0790*/  RET.REL.NODEC R2 `(_Z20matrixTransposeNaivePKiPi) ;  /* 0xfffffff802187950 */ /* 0x000fec0003c3ffff */
.L_x_31:
        /* <DEDUP_REMOVED lines=14> */
.L_x_39:


//--------------------- .text._Z24matrixCopyUsingSharedMemPKiPi --------------------------
	.section	.text._Z24matrixCopyUsingSharedMemPKiPi,"ax",@progbits
	.align	128
        .global         _Z24matrixCopyUsingSharedMemPKiPi
        .type           _Z24matrixCopyUsingSharedMemPKiPi,@function
        .size           _Z24matrixCopyUsingSharedMemPKiPi,(.L_x_44 - _Z24matrixCopyUsingSharedMemPKiPi)
        .other          _Z24matrixCopyUsingSharedMemPKiPi,@"STO_CUDA_ENTRY STV_DEFAULT"
_Z24matrixCopyUsingSharedMemPKiPi:
.text._Z24matrixCopyUsingSharedMemPKiPi:
[----:B------:R-:W-:Y:S01]  /*0000*/  LDC R1, c[0x0][0x37c] ;  /* 0x0000df00ff017b82 */ /* 0x000fe20000000800 */
[----:B------:R-:W0:Y:S07]  /*0010*/  S2R R0, SR_CTAID.Y ;  /* 0x0000000000007919 */ /* 0x000e2e0000002600 */
[----:B------:R-:W1:Y:S01]  /*0020*/  LDC R4, c[0x0][0x364] ;  /* 0x0000d900ff047b82 */ /* 0x000e620000000800 */
[----:B------:R-:W2:Y:S01]  /*0030*/  LDCU.64 UR6, c[0x0][0x358] ;  /* 0x00006b00ff0677ac */ /* 0x000ea20008000a00 */
[----:B------:R-:W0:Y:S01]  /*0040*/  S2R R21, SR_TID.Y ;  /* 0x0000000000157919 */ /* 0x000e220000002200 */
[----:B------:R-:W3:Y:S05]  /*0050*/  S2R R7, SR_CTAID.X ;  /* 0x0000000000077919 */ /* 0x000eea0000002500 */
[----:B------:R-:W4:Y:S01]  /*0060*/  LDC.64 R2, c[0x0][0x380] ;  /* 0x0000e000ff027b82 */ /* 0x000f220000000a00 */
[----:B------:R-:W3:Y:S01]  /*0070*/  S2R R8, SR_TID.X ;  /* 0x0000000000087919 */ /* 0x000ee20000002100 */
[----:B0-----:R-:W-:-:S02]  /*0080*/  LEA R0, R0, R21, 0x5 ;  /* 0x0000001500007211 */ /* 0x001fc400078e28ff */
[----:B---3--:R-:W-:-:S04]  /*0090*/  LEA R7, R7, R8, 0x5 ;  /* 0x0000000807077211 */ /* 0x008fc800078e28ff */
[CC--:B------:R-:W-:Y:S01]  /*00a0*/  LEA R11, R0.reuse, R7.reuse, 0xd ;  /* 0x00000007000b7211 */ /* 0x0c0fe200078e68ff */
[----:B-1----:R-:W-:Y:S01]  /*00b0*/  IMAD.IADD R0, R0, 0x1, R4 ;  /* 0x0000000100007824 */ /* 0x002fe200078e0204 */
[C---:B------:R-:W-:Y:S02]  /*00c0*/  LEA R7, R4.reuse, R7, 0xe ;  /* 0x0000000704077211 */ /* 0x040fe400078e70ff */
[CC--:B------:R-:W-:Y:S01]  /*00d0*/  LEA R9, R4.reuse, R11.reuse, 0xd ;  /* 0x0000000b04097211 */ /* 0x0c0fe200078e68ff */
[--C-:B----4-:R-:W-:Y:S01]  /*00e0*/  IMAD.WIDE R14, R11, 0x4, R2.reuse ;  /* 0x000000040b0e7825 */ /* 0x110fe200078e0202 */
[----:B------:R-:W-:Y:S02]  /*00f0*/  LEA R5, R4, R11, 0xe ;  /* 0x0000000b04057211 */ /* 0x000fe400078e70ff */
[----:B------:R-:W-:Y:S01]  /*0100*/  LEA R7, R0, R7, 0xd ;  /* 0x0000000700077211 */ /* 0x000fe200078e68ff */
[--C-:B------:R-:W-:Y:S01]  /*0110*/  IMAD.WIDE.U32 R16, R9, 0x4, R2.reuse ;  /* 0x0000000409107825 */ /* 0x100fe200078e0002 */
[----:B--2---:R0:W2:Y:S03]  /*0120*/  LDG.E R0, desc[UR6][R14.64] ;  /* 0x000000060e007981 */ /* 0x0040a6000c1e1900 */
[--C-:B------:R-:W-:Y:S01]  /*0130*/  IMAD.WIDE.U32 R12, R5, 0x4, R2.reuse ;  /* 0x00000004050c7825 */ /* 0x100fe200078e0002 */
[----:B------:R1:W3:Y:S03]  /*0140*/  LDG.E R6, desc[UR6][R16.64] ;  /* 0x0000000610067981 */ /* 0x0002e6000c1e1900 */
[----:B------:R-:W-:-:S02]  /*0150*/  IMAD.WIDE.U32 R18, R7, 0x4, R2 ;  /* 0x0000000407127825 */ /* 0x000fc400078e0002 */
[----:B------:R-:W4:Y:S01]  /*0160*/  LDG.E R12, desc[UR6][R12.64] ;  /* 0x000000060c0c7981 */ /* 0x000f22000c1e1900 */
[----:B------:R-:W5:Y:S03]  /*0170*/  S2UR UR5, SR_CgaCtaId ;  /* 0x00000000000579c3 */ /* 0x000f660000008800 */
[----:B------:R-:W4:Y:S01]  /*0180*/  LDG.E R19, desc[UR6][R18.64] ;  /* 0x0000000612137981 */ /* 0x000f22000c1e1900 */
[----:B------:R-:W-:-:S04]  /*0190*/  UMOV UR4, 0x400 ;  /* 0x0000040000047882 */ /* 0x000fc80000000000 */
[----:B------:R-:W1:Y:S01]  /*01a0*/  LDC.64 R2, c[0x0][0x388] ;  /* 0x0000e200ff027b82 */ /* 0x000e620000000a00 */
[----:B-----5:R-:W-:-:S06]  /*01b0*/  ULEA UR4, UR5, UR4, 0x18 ;  /* 0x0000000405047291 */ /* 0x020fcc000f8ec0ff */
[----:B------:R-:W-:-:S05]  /*01c0*/  LEA R21, R21, UR4, 0x7 ;  /* 0x0000000415157c11 */ /* 0x000fca000f8e38ff */
[----:B------:R-:W-:-:S05]  /*01d0*/  IMAD R21, R8, 0x4, R21 ;  /* 0x0000000408157824 */ /* 0x000fca00078e0215 */
[----:B0-----:R-:W-:Y:S01]  /*01e0*/  LEA R15, R4, R21, 0x7 ;  /* 0x00000015040f7211 */ /* 0x001fe200078e38ff */
[----:B-1----:R-:W-:-:S03]  /*01f0*/  IMAD.WIDE R10, R11, 0x4, R2 ;  /* 0x000000040b0a7825 */ /* 0x002fc600078e0202 */
[----:B------:R-:W-:Y:S01]  /*0200*/  LEA R17, R4, R15, 0x7 ;  /* 0x0000000f04117211 */ /* 0x000fe200078e38ff */
[----:B------:R-:W-:-:S03]  /*0210*/  IMAD.WIDE.U32 R8, R9, 0x4, R2 ;  /* 0x0000000409087825 */ /* 0x000fc600078e0002 */
[----:B------:R-:W-:Y:S01]  /*0220*/  LEA R14, R4, R17, 0x7 ;  /* 0x00000011040e7211 */ /* 0x000fe200078e38ff */
[----:B------:R-:W-:-:S04]  /*0230*/  IMAD.WIDE.U32 R4, R5, 0x4, R2 ;  /* 0x0000000405047825 */ /* 0x000fc800078e0002 */
[----:B------:R-:W-:Y:S01]  /*0240*/  IMAD.WIDE.U32 R2, R7, 0x4, R2 ;  /* 0x0000000407027825 */ /* 0x000fe200078e0002 */
[----:B--2---:R-:W-:Y:S04]  /*0250*/  STS [R21], R0 ;  /* 0x0000000015007388 */ /* 0x004fe80000000800 */
[----:B------:R-:W-:Y:S04]  /*0260*/  STG.E desc[UR6][R10.64], R0 ;  /* 0x000000000a007986 */ /* 0x000fe8000c101906 */
[----:B---3--:R-:W-:Y:S04]  /*0270*/  STS [R15], R6 ;  /* 0x000000060f007388 */ /* 0x008fe80000000800 */
[----:B------:R-:W-:Y:S04]  /*0280*/  STG.E desc[UR6][R8.64], R6 ;  /* 0x0000000608007986 */ /* 0x000fe8000c101906 */
[----:B----4-:R-:W-:Y:S04]  /*0290*/  STS [R17], R12 ;  /* 0x0000000c11007388 */ /* 0x010fe80000000800 */
[----:B------:R-:W-:Y:S04]  /*02a0*/  STG.E desc[UR6][R4.64], R12 ;  /* 0x0000000c04007986 */ /* 0x000fe8000c101906 */
[----:B------:R-:W-:Y:S04]  /*02b0*/  STS [R14], R19 ;  /* 0x000000130e007388 */ /* 0x000fe80000000800 */
[----:B------:R-:W-:Y:S01]  /*02c0*/  STG.E desc[UR6][R2.64], R19 ;  /* 0x0000001302007986 */ /* 0x000fe2000c101906 */
[----:B------:R-:W-:Y:S05]  /*02d0*/  EXIT ;  /* 0x000000000000794d */ /* 0x000fea0003800000 */
.L_x_32:
        /* <DEDUP_REMOVED lines=10> */
.L_x_44:


//--------------------- .text._Z15matrixCopyNaivePKiPi --------------------------
	.section	.text._Z15matrixCopyNaivePKiPi,"ax",@progbits
	.align	128
        .global         _Z15matrixCopyNaivePKiPi
        .type           _Z15matrixCopyNaivePKiPi,@function
        .size           _Z15matrixCopyNaivePKiPi,(.L_x_40 - _Z15matrixCopyNaivePKiPi)
        .other          _Z15matrixCopyNaivePKiPi,@"STO_CUDA_ENTRY STV_DEFAULT"
_Z15matrixCopyNaivePKiPi:
.text._Z15matrixCopyNaivePKiPi:
[----:B------:R-:W-:Y:S08]  /*0000*/  LDC R1, c[0x0][0x37c] ;  /* 0x0000df00ff017b82 */ /* 0x000ff00000000800 */
[----:B------:R-:W0:Y:S01]  /*0010*/  LDC R3, c[0x0][0x364] ;  /* 0x0000d900ff037b82 */ /* 0x000e220000000800 */
[----:B------:R-:W1:Y:S01]  /*0020*/  S2R R0, SR_CTAID.X ;  /* 0x0000000000007919 */ /* 0x000e620000002500 */
[----:B------:R-:W2:Y:S01]  /*0030*/  LDCU.64 UR4, c[0x0][0x358] ;  /* 0x00006b00ff0477ac */ /* 0x000ea20008000a00 */
[----:B------:R-:W3:Y:S01]  /*0040*/  S2R R2, SR_CTAID.Y ;  /* 0x0000000000027919 */ /* 0x000ee20000002600 */
[----:B0-----:R-:W-:-:S02]  /*0050*/  LOP3.LUT R4, R3, 0xffff, RZ, 0xc0, !PT ;  /* 0x0000ffff03047812 */ /* 0x001fc400078ec0ff */
[----:B-123--:R-:W-:-:S07]  /*0060*/  MOV R9, 0x80 ;  /* 0x0000008000097802 */ /* 0x00efce0000000f00 */
[----:B------:R-:W-:Y:S05]  /*0070*/  CALL.REL.NOINC `($__internal_3_$__cuda_sm20_div_u16) ;  /* 0x0000000400247944 */ /* 0x000fea0003c00000 */
[----:B------:R-:W0:Y:S01]  /*0080*/  S2R R5, SR_TID.Y ;  /* 0x0000000000057919 */ /* 0x000e220000002200 */
[----:B------:R-:W-:Y:S01]  /*0090*/  ISETP.GT.U32.AND P1, PT, R3, 0xa, PT ;  /* 0x0000000a0300780c */ /* 0x000fe20003f24070 */
[----:B------:R-:W-:Y:S01]  /*00a0*/  VIADD R4, R8, 0x1 ;  /* 0x0000000108047836 */ /* 0x000fe20000000000 */
[----:B------:R-:W1:Y:S01]  /*00b0*/  S2R R6, SR_TID.X ;  /* 0x0000000000067919 */ /* 0x000e620000002100 */
[----:B------:R-:W-:-:S03]  /*00c0*/  IMAD.MOV.U32 R10, RZ, RZ, RZ ;  /* 0x000000ffff0a7224 */ /* 0x000fc600078e00ff */
[----:B------:R-:W-:-:S04]  /*00d0*/  LOP3.LUT R9, R4, 0xffff, RZ, 0xc0, !PT ;  /* 0x0000ffff04097812 */ /* 0x000fc800078ec0ff */
[----:B------:R-:W-:-:S04]  /*00e0*/  LOP3.LUT R4, R9, 0x3, RZ, 0xc0, !PT ;  /* 0x0000000309047812 */ /* 0x000fc800078ec0ff */
[----:B------:R-:W-:Y:S01]  /*00f0*/  ISETP.NE.AND P0, PT, R4, RZ, PT ;  /* 0x000000ff0400720c */ /* 0x000fe20003f05270 */
[----:B------:R-:W-:-:S12]  /*0100*/  @P1 BRA `(.L_x_33) ;  /* 0x0000000000b81947 */ /* 0x000fd80003800000 */
[----:B------:R-:W2:Y:S01]  /*0110*/  LDC.64 R16, c[0x0][0x380] ;  /* 0x0000e000ff107b82 */ /* 0x000ea20000000a00 */
[C---:B0-----:R-:W-:Y:S01]  /*0120*/  LEA R8, R2.reuse, R5, 0x5 ;  /* 0x0000000502087211 */ /* 0x041fe200078e28ff */
[----:B------:R-:W-:Y:S01]  /*0130*/  IMAD.SHL.U32 R13, R2, 0x40000, RZ ;  /* 0x00040000020d7824 */ /* 0x000fe200078e00ff */
[----:B------:R-:W-:Y:S01]  /*0140*/  LOP3.LUT R9, R9, 0x3c, RZ, 0xc0, !PT ;  /* 0x0000003c09097812 */ /* 0x000fe200078ec0ff */
[----:B------:R-:W-:Y:S02]  /*0150*/  IMAD.MOV.U32 R10, RZ, RZ, RZ ;  /* 0x000000ffff0a7224 */ /* 0x000fe400078e00ff */
[C-C-:B------:R-:W-:Y:S01]  /*0160*/  IMAD R7, R3.reuse, 0x3, R8.reuse ;  /* 0x0000000303077824 */ /* 0x140fe200078e0208 */
[----:B-1----:R-:W-:Y:S01]  /*0170*/  LOP3.LUT R12, R6, R13, RZ, 0xfc, !PT ;  /* 0x0000000d060c7212 */ /* 0x002fe200078efcff */
[----:B------:R-:W0:Y:S01]  /*0180*/  LDC.64 R18, c[0x0][0x388] ;  /* 0x0000e200ff127b82 */ /* 0x000e220000000a00 */
[----:B------:R-:W-:Y:S01]  /*0190*/  IMAD R11, R3, 0x2, R8 ;  /* 0x00000002030b7824 */ /* 0x000fe200078e0208 */
[----:B------:R-:W-:Y:S01]  /*01a0*/  IADD3 R9, PT, PT, -R9, RZ, RZ ;  /* 0x000000ff09097210 */ /* 0x000fe20007ffe1ff */
[----:B------:R-:W-:Y:S01]  /*01b0*/  IMAD.IADD R8, R8, 0x1, R3 ;  /* 0x0000000108087824 */ /* 0x000fe200078e0203 */
[----:B------:R-:W-:Y:S01]  /*01c0*/  SHF.L.U32 R7, R7, 0xd, RZ ;  /* 0x0000000d07077819 */ /* 0x000fe200000006ff */
[----:B------:R-:W-:Y:S01]  /*01d0*/  IMAD.SHL.U32 R11, R11, 0x2000, RZ ;  /* 0x000020000b0b7824 */ /* 0x000fe200078e00ff */
[----:B------:R-:W-:Y:S01]  /*01e0*/  LEA R15, R5, R12, 0xd ;  /* 0x0000000c050f7211 */ /* 0x000fe200078e68ff */
[----:B------:R-:W-:Y:S01]  /*01f0*/  IMAD.SHL.U32 R13, R8, 0x2000, RZ ;  /* 0x00002000080d7824 */ /* 0x000fe200078e00ff */
[----:B------:R-:W-:-:S02]  /*0200*/  LOP3.LUT R7, R6, R7, RZ, 0xfc, !PT ;  /* 0x0000000706077212 */ /* 0x000fc400078efcff */
[----:B------:R-:W-:Y:S01]  /*0210*/  LOP3.LUT R11, R6, R11, RZ, 0xfc, !PT ;  /* 0x0000000b060b7212 */ /* 0x000fe200078efcff */
[----:B------:R-:W-:Y:S01]  /*0220*/  IMAD R12, R0, 0x20, R15 ;  /* 0x00000020000c7824 */ /* 0x000fe200078e020f */
[----:B------:R-:W-:Y:S02]  /*0230*/  LOP3.LUT R13, R6, R13, RZ, 0xfc, !PT ;  /* 0x0000000d060d7212 */ /* 0x000fe400078efcff */
[C---:B------:R-:W-:Y:S01]  /*0240*/  LEA R8, R0.reuse, R7, 0x5 ;  /* 0x0000000700087211 */ /* 0x040fe200078e28ff */
[C---:B------:R-:W-:Y:S01]  /*0250*/  IMAD R14, R0.reuse, 0x20, R11 ;  /* 0x00000020000e7824 */ /* 0x040fe200078e020b */
[----:B------:R-:W-:-:S07]  /*0260*/  LEA R7, R0, R13, 0x5 ;  /* 0x0000000d00077211 */ /* 0x000fce00078e28ff */
.L_x_34:
[----:B--23--:R-:W-:-:S05]  /*0270*/  IMAD.WIDE R20, R12, 0x4, R16 ;  /* 0x000000040c147825 */ /* 0x00cfca00078e0210 */
[----:B------:R0:W2:Y:S01]  /*0280*/  LDG.E R11, desc[UR4][R20.64] ;  /* 0x00000004140b7981 */ /* 0x0000a2000c1e1900 */
[----:B------:R-:W-:-:S04]  /*0290*/  IMAD.WIDE R22, R7, 0x4, R16 ;  /* 0x0000000407167825 */ /* 0x000fc800078e0210 */
[----:B0-----:R-:W-:-:S05]  /*02a0*/  IMAD.WIDE R20, R12, 0x4, R18 ;  /* 0x000000040c147825 */ /* 0x001fca00078e0212 */
[----:B--2---:R3:W-:Y:S04]  /*02b0*/  STG.E desc[UR4][R20.64], R11 ;  /* 0x0000000b14007986 */ /* 0x0047e8000c101904 */
[----:B------:R-:W2:Y:S01]  /*02c0*/  LDG.E R13, desc[UR4][R22.64] ;  /* 0x00000004160d7981 */ /* 0x000ea2000c1e1900 */
[----:B------:R-:W-:-:S04]  /*02d0*/  IMAD.WIDE R24, R7, 0x4, R18 ;  /* 0x0000000407187825 */ /* 0x000fc800078e0212 */
[C---:B------:R-:W-:Y:S01]  /*02e0*/  IMAD.WIDE R26, R14.reuse, 0x4, R16 ;  /* 0x000000040e1a7825 */ /* 0x040fe200078e0210 */
[----:B--2---:R3:W-:Y:S04]  /*02f0*/  STG.E desc[UR4][R24.64], R13 ;  /* 0x0000000d18007986 */ /* 0x0047e8000c101904 */
[----:B------:R-:W2:Y:S01]  /*0300*/  LDG.E R15, desc[UR4][R26.64] ;  /* 0x000000041a0f7981 */ /* 0x000ea2000c1e1900 */
[----:B------:R-:W-:-:S04]  /*0310*/  IMAD.WIDE R28, R14, 0x4, R18 ;  /* 0x000000040e1c7825 */ /* 0x000fc800078e0212 */
[C---:B------:R-:W-:Y:S01]  /*0320*/  IMAD.WIDE R22, R8.reuse, 0x4, R16 ;  /* 0x0000000408167825 */ /* 0x040fe200078e0210 */
[----:B--2---:R3:W-:Y:S05]  /*0330*/  STG.E desc[UR4][R28.64], R15 ;  /* 0x0000000f1c007986 */ /* 0x0047ea000c101904 */
[----:B------:R-:W2:Y:S01]  /*0340*/  LDG.E R23, desc[UR4][R22.64] ;  /* 0x0000000416177981 */ /* 0x000ea2000c1e1900 */
[----:B------:R-:W-:Y:S01]  /*0350*/  IMAD.WIDE R26, R8, 0x4, R18 ;  /* 0x00000004081a7825 */ /* 0x000fe200078e0212 */
[C---:B------:R-:W-:Y:S02]  /*0360*/  LEA R10, R3.reuse, R10, 0x2 ;  /* 0x0000000a030a7211 */ /* 0x040fe400078e10ff */
[----:B------:R-:W-:Y:S01]  /*0370*/  LEA R14, R3, R14, 0xf ;  /* 0x0000000e030e7211 */ /* 0x000fe200078e78ff */
[----:B------:R-:W-:Y:S01]  /*0380*/  VIADD R9, R9, 0x4 ;  /* 0x0000000409097836 */ /* 0x000fe20000000000 */
[C---:B------:R-:W-:Y:S01]  /*0390*/  LEA R12, R3.reuse, R12, 0xf ;  /* 0x0000000c030c7211 */ /* 0x040fe200078e78ff */
[----:B------:R-:W-:-:S02]  /*03a0*/  IMAD R8, R3, 0x8000, R8 ;  /* 0x0000800003087824 */ /* 0x000fc400078e0208 */
[----:B------:R-:W-:Y:S01]  /*03b0*/  IMAD R7, R3, 0x8000, R7 ;  /* 0x0000800003077824 */ /* 0x000fe200078e0207 */
[----:B------:R-:W-:Y:S01]  /*03c0*/  ISETP.NE.AND P1, PT, R9, RZ, PT ;  /* 0x000000ff0900720c */ /* 0x000fe20003f25270 */
[----:B--2---:R3:W-:-:S12]  /*03d0*/  STG.E desc[UR4][R26.64], R23 ;  /* 0x000000171a007986 */ /* 0x0047d8000c101904 */
[----:B------:R-:W-:Y:S05]  /*03e0*/  @P1 BRA `(.L_x_34) ;  /* 0xfffffffc00a01947 */ /* 0x000fea000383ffff */
.L_x_33:
[----:B------:R-:W-:Y:S05]  /*03f0*/  @!P0 EXIT ;  /* 0x000000000000894d */ /* 0x000fea0003800000 */
[----:B0-----:R-:W-:Y:S01]  /*0400*/  IMAD.IADD R5, R10, 0x1, R5 ;  /* 0x000000010a057824 */ /* 0x001fe200078e0205 */
[----:B------:R-:W0:Y:S04]  /*0410*/  LDC.64 R8, c[0x0][0x388] ;  /* 0x0000e200ff087b82 */ /* 0x000e280000000a00 */
[----:B------:R-:W-:-:S04]  /*0420*/  LEA R5, R2, R5, 0x5 ;  /* 0x0000000502057211 */ /* 0x000fc800078e28ff */
[----:B---3--:R-:W2:Y:S01]  /*0430*/  LDC.64 R10, c[0x0][0x380] ;  /* 0x0000e000ff0a7b82 */ /* 0x008ea20000000a00 */
[----:B------:R-:W-:-:S05]  /*0440*/  IMAD.SHL.U32 R5, R5, 0x2000, RZ ;  /* 0x0000200005057824 */ /* 0x000fca00078e00ff */
[----:B-1----:R-:W-:-:S04]  /*0450*/  LOP3.LUT R5, R6, R5, RZ, 0xfc, !PT ;  /* 0x0000000506057212 */ /* 0x002fc800078efcff */
[----:B------:R-:W-:Y:S01]  /*0460*/  LEA R13, R0, R5, 0x5 ;  /* 0x00000005000d7211 */ /* 0x000fe200078e28ff */
[----:B------:R-:W-:-:S07]  /*0470*/  IMAD.MOV R0, RZ, RZ, -R4 ;  /* 0x000000ffff007224 */ /* 0x000fce00078e0a04 */
.L_x_35:
[----:B-12---:R-:W-:-:S06]  /*0480*/  IMAD.WIDE R4, R13, 0x4, R10 ;  /* 0x000000040d047825 */ /* 0x006fcc00078e020a */
[----:B------:R-:W2:Y:S01]  /*0490*/  LDG.E R5, desc[UR4][R4.64] ;  /* 0x0000000404057981 */ /* 0x000ea2000c1e1900 */
[----:B0-----:R-:W-:Y:S01]  /*04a0*/  IMAD.WIDE R6, R13, 0x4, R8 ;  /* 0x000000040d067825 */ /* 0x001fe200078e0208 */
[----:B------:R-:W-:-:S03]  /*04b0*/  IADD3 R0, PT, PT, R0, 0x1, RZ ;  /* 0x0000000100007810 */ /* 0x000fc60007ffe0ff */
[----:B------:R-:W-:Y:S01]  /*04c0*/  IMAD R13, R3, 0x2000, R13 ;  /* 0x00002000030d7824 */ /* 0x000fe200078e020d */
[----:B------:R-:W-:Y:S01]  /*04d0*/  ISETP.NE.AND P0, PT, R0, RZ, PT ;  /* 0x000000ff0000720c */ /* 0x000fe20003f05270 */
[----:B--2---:R1:W-:-:S12]  /*04e0*/  STG.E desc[UR4][R6.64], R5 ;  /* 0x0000000506007986 */ /* 0x0043d8000c101904 */
[----:B------:R-:W-:Y:S05]  /*04f0*/  @P0 BRA `(.L_x_35) ;  /* 0xfffffffc00e00947 */ /* 0x000fea000383ffff */
[----:B------:R-:W-:Y:S05]  /*0500*/  EXIT ;  /* 0x000000000000794d */ /* 0x000fea0003800000 */
        .weak           $__internal_3_$__cuda_sm20_div_u16
        .type           $__internal_3_$__cuda_sm20_div_u16,@function
        .size           $__internal_3_$__cuda_sm20_div_u16,(.L_x_40 - $__internal_3_$__cuda_sm20_div_u16)
$__internal_3_$__cuda_sm20_div_u16:
[----:B------:R-:W0:Y:S01]  /*0510*/  I2F.U16 R5, R4 ;  /* 0x0000000400057306 */ /* 0x000e220000101000 */
[----:B------:R-:W-:Y:S01]  /*0520*/  HFMA2 R6, -RZ, RZ, 15, 0 ;  /* 0x4b800000ff067431 */ /* 0x000fe200000001ff */
[C---:B0-----:R-:W-:Y:S02]  /*0530*/  FSETP.GEU.AND P1, PT, |R5|.reuse, 1.175494350822287508e-38, PT ;  /* 0x008000000500780b */ /* 0x041fe40003f2e200 */
[----:B------:R-:W-:Y:S02]  /*0540*/  FSETP.GT.AND P0, PT, |R5|, 8.50705917302346158658e+37, PT ;  /* 0x7e8000000500780b */ /* 0x000fe40003f04200 */
[----:B------:R-:W-:-:S04]  /*0550*/  FSEL R6, R6, 1, !P1 ;  /* 0x3f80000006067808 */ /* 0x000fc80004800000 */
[----:B------:R-:W-:Y:S02]  /*0560*/  FSEL R6, R6, 0.25, !P0 ;  /* 0x3e80000006067808 */ /* 0x000fe40004000000 */
[----:B------:R-:W-:Y:S01]  /*0570*/  ISETP.NE.U32.AND P0, PT, R4, RZ, PT ;  /* 0x000000ff0400720c */ /* 0x000fe20003f05070 */
[----:B------:R-:W-:Y:S02]  /*0580*/  IMAD.MOV.U32 R4, RZ, RZ, R9 ;  /* 0x000000ffff047224 */ /* 0x000fe400078e0009 */
        /* <DEDUP_REMOVED lines=10> */
[----:B------:R-:W-:Y:S06]  /*0630*/  RET.REL.NODEC R4 `(_Z15matrixCopyNaivePKiPi) ;  /* 0xfffffff804707950 */ /* 0x000fec0003c3ffff */
.L_x_36:
        /* <DEDUP_REMOVED lines=12> */
.L_x_40:


//--------------------- .nv.shared._Z40matrixTransposeUsingSharedMemWithPaddingPKiPi --------------------------
	.section	.nv.shared._Z40matrixTransposeUsingSharedMemWithPaddingPKiPi,"aw",@nobits
	.sectionflags	@""
	.align	4
.nv.shared._Z40matrixTransposeUsingSharedMemWithPaddingPKiPi:
	.zero		5248


//--------------------- .nv.shared.reserved.0     --------------------------
	.section	.nv.shared.reserved.0,"aw",@nobits
	.weak		__nv_reservedSMEM_offset_0_alias
	.size		__nv_reservedSMEM_offset_0_alias, 0, 64
	.other		__nv_reservedSMEM_offset_0_alias,@"STO_CUDA_RESERVED_SHARED STV_DEFAULT"
__nv_reservedSMEM_offset_0_alias:
	.zero		0
	.zero		64


//--------------------- .nv.shared._Z29matrixTransposeUsingSharedMemPKiPi --------------------------
	.section	.nv.shared._Z29matrixTransposeUsingSharedMemPKiPi,"aw",@nobits
	.sectionflags	@""
	.align	4
.nv.shared._Z29matrixTransposeUsingSharedMemPKiPi:
	.zero		5120


//--------------------- .nv.shared._Z24matrixCopyUsingSharedMemPKiPi --------------------------
	.section	.nv.shared._Z24matrixCopyUsingSharedMemPKiPi,"aw",@nobits
	.sectionflags	@""
	.align	4
.nv.shared._Z24matrixCopyUsingSharedMemPKiPi:
	.zero		5120


//--------------------- .nv.constant0._Z40matrixTransposeUsingSharedMemWithPaddingPKiPi --------------------------
	.section	.nv.constant0._Z40matrixTransposeUsingSharedMemWithPaddingPKiPi,"a",@progbits
	.sectionflags	@""
	.align	4
.nv.constant0._Z40matrixTransposeUsingSharedMemWithPaddingPKiPi:
	.zero		912


//--------------------- .nv.constant0._Z29matrixTransposeUsingSharedMemPKiPi --------------------------
	.section	.nv.constant0._Z29matrixTransposeUsingSharedMemPKiPi,"a",@progbits
	.sectionflags	@""
	.align	4
.nv.constant0._Z29matrixTransposeUsingSharedMemPKiPi:
	.zero		912


//--------------------- .nv.constant0._Z20matrixTransposeNaivePKiPi --------------------------
	.section	.nv.constant0._Z20matrixTransposeNaivePKiPi,"a",@progbits
	.sectionflags	@""
	.align	4
.nv.constant0._Z20matrixTransposeNaivePKiPi:
	.zero		912


//--------------------- .nv.constant0._Z24matrixCopyUsingSharedMemPKiPi --------------------------
	.section	.nv.constant0._Z24matrixCopyUsingSharedMemPKiPi,"a",@progbits
	.sectionflags	@""
	.align	4
.nv.constant0._Z24matrixCopyUsingSharedMemPKiPi:
	.zero		912


//--------------------- .nv.constant0._Z15matrixCopyNaivePKiPi --------------------------
	.section	.nv.constant0._Z15matrixCopyNaivePKiPi,"a",@progbits
	.sectionflags	@""
	.align	4
.nv.constant0._Z15matrixCopyNaivePKiPi:
	.zero		912


//--------------------- SYMBOLS --------------------------

	.type		.nv.reservedSmem.offset0,@object
	.size		.nv.reservedSmem.offset0,0x4
	.type		.nv.reservedSmem.cap,@object
	.size		.nv.reservedSmem.cap,0x4
